//
// Generated by NVIDIA NVVM Compiler
//
// Compiler Build ID: CL-36424714
// Cuda compilation tools, release 13.0, V13.0.88
// Based on NVVM 20.0.0
//

.version 9.0
.target sm_100
.address_size 64

	// .globl	_Z11idas_kernelP9input_tagP15search_stat_tagiPaPb
// movable_table_shared has been demoted
.const .align 4 .b8 pos_diff_table[16] = {252, 255, 255, 255, 1, 0, 0, 0, 255, 255, 255, 255, 4};
// _ZZ11idas_kernelP9input_tagP15search_stat_tagiPaPbE5stack has been demoted

.visible .entry _Z11idas_kernelP9input_tagP15search_stat_tagiPaPb(
	.param .u64 .ptr .align 1 _Z11idas_kernelP9input_tagP15search_stat_tagiPaPb_param_0,
	.param .u64 .ptr .align 1 _Z11idas_kernelP9input_tagP15search_stat_tagiPaPb_param_1,
	.param .u32 _Z11idas_kernelP9input_tagP15search_stat_tagiPaPb_param_2,
	.param .u64 .ptr .align 1 _Z11idas_kernelP9input_tagP15search_stat_tagiPaPb_param_3,
	.param .u64 .ptr .align 1 _Z11idas_kernelP9input_tagP15search_stat_tagiPaPb_param_4
)
{
	.reg .pred 	%p<73>;
	.reg .b16 	%rs<240>;
	.reg .b32 	%r<190>;
	.reg .b64 	%rd<147>;
	// demoted variable
	.shared .align 1 .b8 movable_table_shared[64];
	// demoted variable
	.shared .align 8 .b8 _ZZ11idas_kernelP9input_tagP15search_stat_tagiPaPbE5stack[3080];
	ld.param.u64 	%rd43, [_Z11idas_kernelP9input_tagP15search_stat_tagiPaPb_param_1];
	cvta.to.global.u64 	%rd44, %rd43;
	mov.u32 	%r1, %tid.x;
	mov.u32 	%r2, %ctaid.x;
	setp.ne.s32 	%p1, %r1, 0;
	mul.wide.u32 	%rd45, %r2, 24;
	add.s64 	%rd46, %rd44, %rd45;
	add.s64 	%rd1, %rd46, 8;
	@%p1 bra 	$L__BB0_2;
	mov.b64 	%rd47, 0;
	st.global.u64 	[%rd1], %rd47;
$L__BB0_2:
	ld.param.u64 	%rd138, [_Z11idas_kernelP9input_tagP15search_stat_tagiPaPb_param_0];
	cvta.to.global.u64 	%rd48, %rd138;
	mul.wide.u32 	%rd49, %r2, 24;
	add.s64 	%rd50, %rd48, %rd49;
	ld.global.u8 	%r3, [%rd50+16];
	ld.global.u8 	%rs1, [%rd50+20];
	ld.global.u8 	%rs78, [%rd50];
	ld.global.u8 	%rs2, [%rd50+1];
	setp.eq.s16 	%p2, %rs2, 0;
	selp.u16 	%rs79, 1, 0, %p2;
	and.b16  	%rs80, %rs78, 15;
	shl.b16 	%rs3, %rs2, 4;
	and.b16  	%rs81, %rs3, 240;
	ld.global.u8 	%rs4, [%rd50+2];
	setp.eq.s16 	%p3, %rs4, 0;
	selp.b16 	%rs82, 2, %rs79, %p3;
	or.b16  	%rs83, %rs3, %rs80;
	cvt.u64.u16 	%rd51, %rs83;
	and.b64  	%rd52, %rd51, 255;
	cvt.u64.u16 	%rd2, %rs4;
	cvt.u32.u16 	%r38, %rs4;
	mul.wide.u32 	%rd53, %r38, 256;
	ld.global.u8 	%rs5, [%rd50+3];
	setp.eq.s16 	%p4, %rs5, 0;
	selp.b16 	%rs84, 3, %rs82, %p4;
	and.b64  	%rd54, %rd53, 3840;
	cvt.u64.u16 	%rd3, %rs5;
	cvt.u32.u16 	%r39, %rs5;
	mul.wide.u32 	%rd55, %r39, 4096;
	ld.global.u8 	%rs6, [%rd50+4];
	setp.eq.s16 	%p5, %rs6, 0;
	selp.b16 	%rs85, 4, %rs84, %p5;
	and.b64  	%rd56, %rd55, 61440;
	cvt.u64.u16 	%rd4, %rs6;
	cvt.u32.u16 	%r40, %rs6;
	mul.wide.u32 	%rd57, %r40, 65536;
	ld.global.u8 	%rs7, [%rd50+5];
	setp.eq.s16 	%p6, %rs7, 0;
	selp.b16 	%rs86, 5, %rs85, %p6;
	and.b64  	%rd58, %rd57, 983040;
	or.b64  	%rd59, %rd54, %rd56;
	or.b64  	%rd60, %rd59, %rd58;
	cvt.u64.u16 	%rd5, %rs7;
	cvt.u32.u16 	%r41, %rs7;
	mul.wide.u32 	%rd61, %r41, 1048576;
	ld.global.u8 	%rs8, [%rd50+6];
	setp.eq.s16 	%p7, %rs8, 0;
	selp.b16 	%rs87, 6, %rs86, %p7;
	and.b64  	%rd62, %rd61, 15728640;
	cvt.u64.u16 	%rd6, %rs8;
	cvt.u32.u16 	%r42, %rs8;
	mul.wide.u32 	%rd63, %r42, 16777216;
	ld.global.u8 	%rs88, [%rd50+7];
	setp.eq.s16 	%p8, %rs88, 0;
	selp.b16 	%rs89, 7, %rs87, %p8;
	and.b64  	%rd64, %rd63, 251658240;
	or.b64  	%rd65, %rd60, %rd62;
	or.b64  	%rd66, %rd65, %rd64;
	or.b64  	%rd67, %rd66, %rd52;
	cvt.u64.u16 	%rd68, %rs88;
	shl.b64 	%rd69, %rd68, 28;
	ld.global.u8 	%rs90, [%rd50+8];
	setp.eq.s16 	%p9, %rs90, 0;
	selp.b16 	%rs91, 8, %rs89, %p9;
	and.b64  	%rd70, %rd69, 4026531840;
	cvt.u64.u16 	%rd71, %rs90;
	shl.b64 	%rd72, %rd71, 32;
	ld.global.u8 	%rs92, [%rd50+9];
	setp.eq.s16 	%p10, %rs92, 0;
	selp.b16 	%rs93, 9, %rs91, %p10;
	and.b64  	%rd73, %rd72, 64424509440;
	or.b64  	%rd74, %rd70, %rd73;
	cvt.u64.u16 	%rd75, %rs92;
	shl.b64 	%rd76, %rd75, 36;
	ld.global.u8 	%rs94, [%rd50+10];
	setp.eq.s16 	%p11, %rs94, 0;
	selp.b16 	%rs95, 10, %rs93, %p11;
	and.b64  	%rd77, %rd76, 1030792151040;
	or.b64  	%rd78, %rd74, %rd77;
	or.b64  	%rd7, %rd78, %rd67;
	cvt.u64.u16 	%rd79, %rs94;
	shl.b64 	%rd80, %rd79, 40;
	ld.global.u8 	%rs96, [%rd50+11];
	setp.eq.s16 	%p12, %rs96, 0;
	selp.b16 	%rs97, 11, %rs95, %p12;
	and.b64  	%rd81, %rd80, 16492674416640;
	cvt.u64.u16 	%rd82, %rs96;
	shl.b64 	%rd83, %rd82, 44;
	ld.global.u8 	%rs98, [%rd50+12];
	setp.eq.s16 	%p13, %rs98, 0;
	selp.b16 	%rs99, 12, %rs97, %p13;
	and.b64  	%rd84, %rd83, 263882790666240;
	or.b64  	%rd85, %rd81, %rd84;
	or.b64  	%rd8, %rd85, %rd7;
	cvt.u64.u16 	%rd86, %rs98;
	shl.b64 	%rd87, %rd86, 48;
	ld.global.u8 	%rs100, [%rd50+13];
	setp.eq.s16 	%p14, %rs100, 0;
	selp.b16 	%rs101, 13, %rs99, %p14;
	and.b64  	%rd88, %rd87, 4222124650659840;
	cvt.u64.u16 	%rd89, %rs100;
	shl.b64 	%rd90, %rd89, 52;
	ld.global.u8 	%rs102, [%rd50+14];
	setp.eq.s16 	%p15, %rs102, 0;
	selp.b16 	%rs103, 14, %rs101, %p15;
	and.b64  	%rd91, %rd90, 67553994410557440;
	or.b64  	%rd92, %rd88, %rd91;
	or.b64  	%rd9, %rd92, %rd8;
	cvt.u64.u16 	%rd93, %rs102;
	shl.b64 	%rd94, %rd93, 56;
	ld.global.u8 	%rs104, [%rd50+15];
	setp.eq.s16 	%p16, %rs104, 0;
	selp.b16 	%rs9, 15, %rs103, %p16;
	and.b64  	%rd95, %rd94, 1080863910568919040;
	cvt.u64.u16 	%rd96, %rs104;
	shl.b64 	%rd97, %rd96, 60;
	or.b64  	%rd98, %rd95, %rd97;
	or.b64  	%rd10, %rd98, %rd9;
	and.b64  	%rd99, %rd51, 15;
	setp.eq.s64 	%p17, %rd99, 0;
	and.b16  	%rs105, %rs83, 12;
	and.b16  	%rs106, %rs78, 3;
	shr.u16 	%rs107, %rs105, 2;
	add.s16 	%rs108, %rs106, %rs107;
	selp.b16 	%rs205, 0, %rs108, %p17;
	setp.eq.s16 	%p18, %rs81, 0;
	@%p18 bra 	$L__BB0_4;
	and.b16  	%rs109, %rs2, 3;
	setp.eq.s16 	%p19, %rs109, 0;
	add.s16 	%rs110, %rs109, -1;
	selp.b16 	%rs111, 1, %rs110, %p19;
	add.s16 	%rs112, %rs205, %rs111;
	and.b16  	%rs113, %rs3, 192;
	shr.u16 	%rs114, %rs113, 6;
	add.s16 	%rs205, %rs112, %rs114;
$L__BB0_4:
	and.b64  	%rd11, %rd2, 15;
	setp.eq.s64 	%p20, %rd11, 0;
	@%p20 bra 	$L__BB0_6;
	and.b16  	%rs115, %rs4, 3;
	cvt.u32.u16 	%r43, %rs4;
	and.b32  	%r44, %r43, 3;
	setp.lt.u16 	%p21, %rs115, 2;
	sub.s32 	%r45, 2, %r44;
	add.s32 	%r46, %r44, 254;
	selp.b32 	%r47, %r45, %r46, %p21;
	cvt.u16.u32 	%rs116, %r47;
	add.s16 	%rs117, %rs205, %rs116;
	shr.u64 	%rd100, %rd11, 2;
	cvt.u16.u64 	%rs118, %rd100;
	add.s16 	%rs205, %rs117, %rs118;
$L__BB0_6:
	and.b64  	%rd12, %rd3, 15;
	setp.eq.s64 	%p22, %rd12, 0;
	@%p22 bra 	$L__BB0_8;
	cvt.u16.u64 	%rs119, %rd12;
	not.b16 	%rs120, %rs5;
	and.b16  	%rs121, %rs120, 3;
	add.s16 	%rs122, %rs205, %rs121;
	shr.u16 	%rs123, %rs119, 2;
	add.s16 	%rs205, %rs122, %rs123;
$L__BB0_8:
	and.b64  	%rd13, %rd4, 15;
	setp.eq.s64 	%p23, %rd13, 0;
	@%p23 bra 	$L__BB0_10;
	cvt.u16.u64 	%rs124, %rd13;
	and.b16  	%rs125, %rs6, 3;
	add.s16 	%rs126, %rs205, %rs125;
	shr.u16 	%rs127, %rs124, 2;
	setp.lt.u64 	%p24, %rd13, 4;
	add.s16 	%rs128, %rs127, -1;
	selp.b16 	%rs129, 1, %rs128, %p24;
	add.s16 	%rs205, %rs126, %rs129;
$L__BB0_10:
	and.b64  	%rd14, %rd5, 15;
	setp.eq.s64 	%p25, %rd14, 0;
	@%p25 bra 	$L__BB0_12;
	and.b16  	%rs130, %rs7, 3;
	setp.eq.s16 	%p26, %rs130, 0;
	add.s16 	%rs131, %rs130, -1;
	selp.b16 	%rs132, 1, %rs131, %p26;
	add.s16 	%rs133, %rs205, %rs132;
	setp.lt.u64 	%p27, %rd14, 4;
	shr.u64 	%rd101, %rd14, 2;
	cvt.u16.u64 	%rs134, %rd101;
	add.s16 	%rs135, %rs134, -1;
	selp.b16 	%rs136, 1, %rs135, %p27;
	add.s16 	%rs205, %rs133, %rs136;
$L__BB0_12:
	and.b64  	%rd15, %rd6, 15;
	setp.eq.s64 	%p28, %rd15, 0;
	@%p28 bra 	$L__BB0_14;
	and.b16  	%rs137, %rs8, 3;
	cvt.u32.u16 	%r48, %rs8;
	and.b32  	%r49, %r48, 3;
	setp.lt.u16 	%p29, %rs137, 2;
	sub.s32 	%r50, 2, %r49;
	add.s32 	%r51, %r49, 254;
	selp.b32 	%r52, %r50, %r51, %p29;
	cvt.u16.u32 	%rs138, %r52;
	add.s16 	%rs139, %rs205, %rs138;
	setp.lt.u64 	%p30, %rd15, 4;
	shr.u64 	%rd102, %rd15, 2;
	cvt.u16.u64 	%rs140, %rd102;
	add.s16 	%rs141, %rs140, -1;
	selp.b16 	%rs142, 1, %rs141, %p30;
	add.s16 	%rs205, %rs139, %rs142;
$L__BB0_14:
	shr.u64 	%rd16, %rd7, 28;
	and.b64  	%rd17, %rd16, 15;
	setp.eq.s64 	%p31, %rd17, 0;
	@%p31 bra 	$L__BB0_16;
	cvt.u16.u64 	%rs143, %rd17;
	cvt.u16.u64 	%rs144, %rd16;
	not.b16 	%rs145, %rs144;
	and.b16  	%rs146, %rs145, 3;
	add.s16 	%rs147, %rs205, %rs146;
	shr.u16 	%rs148, %rs143, 2;
	setp.lt.u64 	%p32, %rd17, 4;
	add.s16 	%rs149, %rs148, -1;
	selp.b16 	%rs150, 1, %rs149, %p32;
	add.s16 	%rs205, %rs147, %rs150;
$L__BB0_16:
	shr.u64 	%rd18, %rd7, 32;
	and.b64  	%rd19, %rd18, 15;
	setp.eq.s64 	%p33, %rd19, 0;
	@%p33 bra 	$L__BB0_18;
	cvt.u32.u64 	%r53, %rd19;
	cvt.u16.u64 	%rs151, %rd18;
	and.b16  	%rs152, %rs151, 3;
	add.s16 	%rs153, %rs205, %rs152;
	shr.u32 	%r54, %r53, 2;
	setp.lt.u64 	%p34, %rd19, 8;
	sub.s32 	%r55, 2, %r54;
	add.s32 	%r56, %r54, 254;
	selp.b32 	%r57, %r55, %r56, %p34;
	cvt.u16.u32 	%rs154, %r57;
	add.s16 	%rs205, %rs153, %rs154;
$L__BB0_18:
	setp.lt.u64 	%p35, %rd7, 68719476736;
	@%p35 bra 	$L__BB0_20;
	shr.u64 	%rd103, %rd7, 36;
	cvt.u32.u64 	%r58, %rd103;
	and.b32  	%r59, %r58, 3;
	setp.eq.s32 	%p36, %r59, 0;
	cvt.u16.u32 	%rs155, %r59;
	add.s16 	%rs156, %rs155, -1;
	selp.b16 	%rs157, 1, %rs156, %p36;
	add.s16 	%rs158, %rs205, %rs157;
	shr.u32 	%r60, %r58, 2;
	setp.lt.u64 	%p37, %rd7, 549755813888;
	sub.s32 	%r61, 2, %r60;
	add.s32 	%r62, %r60, 254;
	selp.b32 	%r63, %r61, %r62, %p37;
	cvt.u16.u32 	%rs159, %r63;
	add.s16 	%rs205, %rs158, %rs159;
$L__BB0_20:
	shr.u64 	%rd104, %rd8, 40;
	and.b64  	%rd20, %rd104, 15;
	setp.eq.s64 	%p38, %rd20, 0;
	@%p38 bra 	$L__BB0_22;
	cvt.u32.u64 	%r64, %rd20;
	and.b32  	%r65, %r64, 3;
	setp.lt.u32 	%p39, %r65, 2;
	sub.s32 	%r66, 2, %r65;
	add.s32 	%r67, %r65, 254;
	selp.b32 	%r68, %r66, %r67, %p39;
	cvt.u16.u32 	%rs160, %r68;
	add.s16 	%rs161, %rs205, %rs160;
	shr.u32 	%r69, %r64, 2;
	setp.lt.u64 	%p40, %rd20, 8;
	sub.s32 	%r70, 2, %r69;
	add.s32 	%r71, %r69, 254;
	selp.b32 	%r72, %r70, %r71, %p40;
	cvt.u16.u32 	%rs162, %r72;
	add.s16 	%rs205, %rs161, %rs162;
$L__BB0_22:
	setp.lt.u64 	%p41, %rd8, 17592186044416;
	@%p41 bra 	$L__BB0_24;
	shr.u64 	%rd105, %rd8, 44;
	cvt.u16.u64 	%rs163, %rd105;
	not.b16 	%rs164, %rs163;
	and.b16  	%rs165, %rs164, 3;
	add.s16 	%rs166, %rs205, %rs165;
	shr.u64 	%rd106, %rd8, 46;
	cvt.u32.u64 	%r73, %rd106;
	setp.lt.u64 	%p42, %rd8, 140737488355328;
	sub.s32 	%r74, 2, %r73;
	add.s32 	%r75, %r73, 254;
	selp.b32 	%r76, %r74, %r75, %p42;
	cvt.u16.u32 	%rs167, %r76;
	add.s16 	%rs205, %rs166, %rs167;
$L__BB0_24:
	shr.u64 	%rd21, %rd9, 48;
	and.b64  	%rd22, %rd21, 15;
	setp.eq.s64 	%p43, %rd22, 0;
	@%p43 bra 	$L__BB0_26;
	cvt.u16.u64 	%rs168, %rd22;
	cvt.u16.u64 	%rs169, %rd21;
	and.b16  	%rs170, %rs169, 3;
	add.s16 	%rs171, %rs205, %rs170;
	shr.u16 	%rs172, %rs168, 2;
	xor.b16  	%rs173, %rs172, 3;
	add.s16 	%rs205, %rs171, %rs173;
$L__BB0_26:
	setp.lt.u64 	%p44, %rd9, 4503599627370496;
	@%p44 bra 	$L__BB0_28;
	shr.u64 	%rd107, %rd9, 52;
	cvt.u32.u64 	%r77, %rd107;
	and.b32  	%r78, %r77, 3;
	setp.eq.s32 	%p45, %r78, 0;
	cvt.u16.u32 	%rs174, %r78;
	add.s16 	%rs175, %rs174, -1;
	selp.b16 	%rs176, 1, %rs175, %p45;
	add.s16 	%rs177, %rs205, %rs176;
	shr.u64 	%rd108, %rd9, 54;
	cvt.u16.u64 	%rs178, %rd108;
	xor.b16  	%rs179, %rs178, 3;
	add.s16 	%rs205, %rs177, %rs179;
$L__BB0_28:
	shr.u64 	%rd23, %rd10, 56;
	and.b64  	%rd24, %rd23, 15;
	setp.eq.s64 	%p46, %rd24, 0;
	@%p46 bra 	$L__BB0_30;
	cvt.u32.u64 	%r79, %rd23;
	and.b32  	%r80, %r79, 3;
	setp.lt.u32 	%p47, %r80, 2;
	sub.s32 	%r81, 2, %r80;
	add.s32 	%r82, %r80, 254;
	selp.b32 	%r83, %r81, %r82, %p47;
	cvt.u16.u32 	%rs180, %r83;
	add.s16 	%rs181, %rs205, %rs180;
	shr.u64 	%rd109, %rd24, 2;
	cvt.u16.u64 	%rs182, %rd109;
	xor.b16  	%rs183, %rs182, 3;
	add.s16 	%rs205, %rs181, %rs183;
$L__BB0_30:
	setp.lt.u64 	%p48, %rd10, 1152921504606846976;
	@%p48 bra 	$L__BB0_32;
	shr.u64 	%rd110, %rd10, 60;
	cvt.u16.u64 	%rs184, %rd110;
	not.b16 	%rs185, %rs184;
	and.b16  	%rs186, %rs185, 3;
	add.s16 	%rs187, %rs205, %rs186;
	shr.u64 	%rd111, %rd10, 62;
	cvt.u16.u64 	%rs188, %rd111;
	xor.b16  	%rs189, %rs188, 3;
	add.s16 	%rs205, %rs187, %rs189;
$L__BB0_32:
	ld.param.u32 	%r181, [_Z11idas_kernelP9input_tagP15search_stat_tagiPaPb_param_2];
	cvt.u32.u16 	%r84, %rs205;
	and.b32  	%r85, %r84, 255;
	add.s32 	%r86, %r3, %r85;
	setp.gt.s32 	%p49, %r86, %r181;
	@%p49 bra 	$L__BB0_66;
	setp.ne.s32 	%p50, %r1, 0;
	@%p50 bra 	$L__BB0_35;
	st.shared.u64 	[_ZZ11idas_kernelP9input_tagP15search_stat_tagiPaPbE5stack+8], %rd10;
	cvt.u32.u16 	%r88, %rs1;
	prmt.b32 	%r89, %r88, %r84, 0x3340U;
	cvt.u32.u16 	%r90, %rs9;
	prmt.b32 	%r91, %r90, %r3, 0x3340U;
	prmt.b32 	%r92, %r91, %r89, 0x5410U;
	st.shared.u32 	[_ZZ11idas_kernelP9input_tagP15search_stat_tagiPaPbE5stack+16], %r92;
	mov.b32 	%r93, 1;
	st.shared.u32 	[_ZZ11idas_kernelP9input_tagP15search_stat_tagiPaPbE5stack], %r93;
$L__BB0_35:
	setp.gt.u32 	%p51, %r1, 63;
	@%p51 bra 	$L__BB0_42;
	ld.param.u64 	%rd139, [_Z11idas_kernelP9input_tagP15search_stat_tagiPaPb_param_4];
	cvta.to.global.u64 	%rd25, %rd139;
	mov.u32 	%r4, %ntid.x;
	add.s32 	%r94, %r1, %r4;
	max.u32 	%r95, %r94, 64;
	setp.lt.u32 	%p52, %r94, 64;
	selp.u32 	%r96, 1, 0, %p52;
	add.s32 	%r97, %r94, %r96;
	sub.s32 	%r98, %r95, %r97;
	div.u32 	%r99, %r98, %r4;
	add.s32 	%r5, %r99, %r96;
	and.b32  	%r100, %r5, 3;
	setp.eq.s32 	%p53, %r100, 3;
	mov.u32 	%r185, %r1;
	@%p53 bra 	$L__BB0_39;
	cvt.u64.u32 	%rd112, %r1;
	add.s64 	%rd140, %rd25, %rd112;
	add.s32 	%r101, %r5, 1;
	and.b32  	%r102, %r101, 3;
	neg.s32 	%r183, %r102;
	cvt.u64.u32 	%rd113, %r4;
	mov.u32 	%r185, %r1;
$L__BB0_38:
	.pragma "nounroll";
	ld.global.u8 	%rs190, [%rd140];
	and.b32  	%r103, %r185, -4;
	mov.u32 	%r104, movable_table_shared;
	add.s32 	%r105, %r104, %r103;
	and.b32  	%r106, %r185, 3;
	add.s32 	%r107, %r105, %r106;
	st.shared.u8 	[%r107], %rs190;
	add.s32 	%r185, %r185, %r4;
	add.s64 	%rd140, %rd140, %rd113;
	add.s32 	%r183, %r183, 1;
	setp.ne.s32 	%p54, %r183, 0;
	@%p54 bra 	$L__BB0_38;
$L__BB0_39:
	setp.lt.u32 	%p55, %r5, 3;
	@%p55 bra 	$L__BB0_42;
	and.b32  	%r108, %r185, 3;
	add.s32 	%r186, %r4, %r185;
	and.b32  	%r109, %r186, 3;
	mov.u32 	%r110, movable_table_shared;
	add.s32 	%r13, %r110, %r108;
	add.s32 	%r14, %r110, %r109;
	shl.b32 	%r111, %r4, 1;
	add.s32 	%r188, %r185, %r111;
	shl.b32 	%r16, %r4, 2;
	mad.lo.s32 	%r187, %r4, 3, %r185;
$L__BB0_41:
	cvt.u64.u32 	%rd114, %r185;
	add.s64 	%rd115, %rd25, %rd114;
	ld.global.u8 	%rs191, [%rd115];
	and.b32  	%r112, %r185, -4;
	add.s32 	%r113, %r13, %r112;
	st.shared.u8 	[%r113], %rs191;
	add.s32 	%r114, %r185, %r4;
	cvt.u64.u32 	%rd116, %r186;
	add.s64 	%rd117, %rd25, %rd116;
	ld.global.u8 	%rs192, [%rd117];
	and.b32  	%r115, %r186, -4;
	add.s32 	%r116, %r14, %r115;
	st.shared.u8 	[%r116], %rs192;
	add.s32 	%r117, %r114, %r4;
	cvt.u64.u32 	%rd118, %r188;
	add.s64 	%rd119, %rd25, %rd118;
	ld.global.u8 	%rs193, [%rd119];
	and.b32  	%r118, %r188, -4;
	add.s32 	%r120, %r110, %r118;
	and.b32  	%r121, %r188, 3;
	add.s32 	%r122, %r120, %r121;
	st.shared.u8 	[%r122], %rs193;
	add.s32 	%r123, %r117, %r4;
	cvt.u64.u32 	%rd120, %r187;
	add.s64 	%rd121, %rd25, %rd120;
	ld.global.u8 	%rs194, [%rd121];
	and.b32  	%r124, %r187, -4;
	add.s32 	%r125, %r110, %r124;
	and.b32  	%r126, %r187, 3;
	add.s32 	%r127, %r125, %r126;
	st.shared.u8 	[%r127], %rs194;
	add.s32 	%r185, %r123, %r4;
	add.s32 	%r188, %r188, %r16;
	add.s32 	%r187, %r187, %r16;
	add.s32 	%r186, %r186, %r16;
	setp.lt.u32 	%p56, %r185, 64;
	@%p56 bra 	$L__BB0_41;
$L__BB0_42:
	setp.ne.s32 	%p57, %r1, 0;
	bar.sync 	0;
	@%p57 bra 	$L__BB0_44;
	mov.b16 	%rs195, 0;
	st.global.u8 	[%rd1+-8], %rs195;
$L__BB0_44:
	shr.u32 	%r128, %r1, 2;
	not.b32 	%r26, %r128;
	cvt.u16.u32 	%rs197, %r1;
	and.b16  	%rs41, %rs197, 3;
	and.b32  	%r27, %r1, 3;
	mov.u32 	%r129, movable_table_shared;
	add.s32 	%r28, %r129, %r27;
	shl.b32 	%r130, %r1, 2;
	cvt.u64.u32 	%rd124, %r130;
	and.b64  	%rd125, %rd124, 12;
	mov.u64 	%rd126, pos_diff_table;
	add.s64 	%rd29, %rd126, %rd125;
	mov.b64 	%rd142, 0;
	mov.u32 	%r134, _ZZ11idas_kernelP9input_tagP15search_stat_tagiPaPbE5stack;
	mov.u64 	%rd143, %rd142;
$L__BB0_45:
	ld.shared.u32 	%r131, [_ZZ11idas_kernelP9input_tagP15search_stat_tagiPaPbE5stack];
	setp.eq.s32 	%p58, %r131, 0;
	bar.sync 	0;
	@%p58 bra 	$L__BB0_65;
	add.s64 	%rd142, %rd142, 1;
	ld.shared.u32 	%r132, [_ZZ11idas_kernelP9input_tagP15search_stat_tagiPaPbE5stack];
	add.s32 	%r29, %r132, %r26;
	setp.lt.s32 	%p59, %r29, 0;
	@%p59 bra 	$L__BB0_48;
	shl.b32 	%r133, %r29, 4;
	add.s32 	%r135, %r134, %r133;
	ld.shared.u64 	%rd141, [%r135+8];
	ld.shared.v2.b32 	{%r136, %r137}, [%r135+16];
	bfe.u32 	%r138, %r136, 0, 8;
	cvt.u16.u32 	%rs224, %r138;
	bfe.u32 	%r139, %r136, 8, 8;
	cvt.u16.u32 	%rs223, %r139;
	bfe.u32 	%r140, %r136, 16, 8;
	cvt.u16.u32 	%rs238, %r140;
	bfe.u32 	%r141, %r136, 24, 8;
	cvt.u16.u32 	%rs239, %r141;
	bfe.u32 	%r142, %r137, 0, 8;
	cvt.u16.u32 	%rs220, %r142;
	bfe.u32 	%r143, %r137, 8, 8;
	cvt.u16.u32 	%rs219, %r143;
	bfe.u32 	%r144, %r137, 16, 8;
	cvt.u16.u32 	%rs225, %r144;
	bfe.u32 	%r145, %r137, 24, 8;
	cvt.u16.u32 	%rs226, %r145;
$L__BB0_48:
	setp.ne.s32 	%p60, %r1, 0;
	bar.sync 	0;
	@%p60 bra 	$L__BB0_50;
	ld.shared.u32 	%r146, [_ZZ11idas_kernelP9input_tagP15search_stat_tagiPaPbE5stack];
	max.u32 	%r147, %r146, 8;
	add.s32 	%r148, %r147, -8;
	st.shared.u32 	[_ZZ11idas_kernelP9input_tagP15search_stat_tagiPaPbE5stack], %r148;
$L__BB0_50:
	bar.sync 	0;
	setp.lt.s32 	%p61, %r29, 0;
	@%p61 bra 	$L__BB0_64;
	add.s64 	%rd143, %rd143, 1;
	cvt.u32.u16 	%r149, %rs238;
	cvt.s32.s8 	%r150, %r149;
	xor.b32  	%r151, %r27, %r150;
	setp.eq.s32 	%p62, %r151, 3;
	@%p62 bra 	$L__BB0_45;
	cvt.u32.u16 	%r152, %rs224;
	and.b32  	%r30, %r152, 255;
	and.b16  	%rs198, %rs224, 255;
	mul.wide.u16 	%r153, %rs198, 4;
	add.s32 	%r154, %r28, %r153;
	ld.shared.u8 	%rs199, [%r154];
	setp.eq.s16 	%p63, %rs199, 0;
	@%p63 bra 	$L__BB0_64;
	ld.const.u32 	%r155, [%rd29];
	add.s32 	%r31, %r155, %r30;
	shl.b32 	%r156, %r31, 2;
	mov.b64 	%rd127, 15;
	shl.b64 	%rd128, %rd127, %r156;
	and.b64  	%rd129, %rd128, %rd141;
	shr.u64 	%rd37, %rd129, %r156;
	cvt.u32.u64 	%r157, %rd37;
	and.b32  	%r32, %r157, 3;
	shr.s32 	%r33, %r157, 2;
	and.b32  	%r34, %r31, 3;
	shr.s32 	%r35, %r31, 2;
	setp.gt.s32 	%p64, %r27, 1;
	@%p64 bra 	$L__BB0_56;
	setp.eq.s32 	%p66, %r27, 0;
	@%p66 bra 	$L__BB0_58;
	setp.gt.u32 	%p69, %r34, %r32;
	selp.b16 	%rs235, -1, 1, %p69;
	bra.uni 	$L__BB0_60;
$L__BB0_56:
	setp.eq.s32 	%p65, %r27, 3;
	@%p65 bra 	$L__BB0_59;
	setp.gt.u32 	%p70, %r32, %r34;
	selp.b16 	%rs235, -1, 1, %p70;
	bra.uni 	$L__BB0_60;
$L__BB0_58:
	setp.gt.s32 	%p68, %r33, %r35;
	selp.b16 	%rs235, -1, 1, %p68;
	bra.uni 	$L__BB0_60;
$L__BB0_59:
	setp.lt.s32 	%p67, %r33, %r35;
	selp.b16 	%rs235, -1, 1, %p67;
$L__BB0_60:
	ld.param.u32 	%r182, [_Z11idas_kernelP9input_tagP15search_stat_tagiPaPb_param_2];
	add.s16 	%rs239, %rs235, %rs239;
	mov.b64 	%rd130, 15;
	shl.b64 	%rd131, %rd130, %r153;
	not.b64 	%rd132, %rd131;
	and.b64  	%rd133, %rd141, %rd132;
	cvt.s64.s32 	%rd134, %rd37;
	shl.b64 	%rd135, %rd134, %r153;
	or.b64  	%rd141, %rd135, %rd133;
	cvt.u16.u32 	%rs224, %r31;
	add.s16 	%rs223, %rs223, 1;
	cvt.u32.u16 	%r159, %rs223;
	and.b32  	%r36, %r159, 255;
	cvt.u32.u16 	%r160, %rs239;
	and.b32  	%r161, %r160, 255;
	add.s32 	%r162, %r161, %r36;
	setp.gt.s32 	%p71, %r162, %r182;
	mov.u16 	%rs238, %rs41;
	@%p71 bra 	$L__BB0_64;
	and.b16  	%rs201, %rs239, 255;
	setp.ne.s16 	%p72, %rs201, 0;
	@%p72 bra 	$L__BB0_63;
	st.global.u64 	[%rd1], %rd142;
	st.global.u32 	[%rd1+-4], %r36;
	mov.b16 	%rs203, 1;
	st.global.u8 	[%rd1+-8], %rs203;
	atom.global.add.u64 	%rd136, [%rd1+8], %rd143;
	mov.b16 	%rs239, 0;
	mov.u16 	%rs238, %rs41;
	bra.uni 	$L__BB0_64;
$L__BB0_63:
	atom.shared.inc.u32 	%r164, [_ZZ11idas_kernelP9input_tagP15search_stat_tagiPaPbE5stack], -1;
	shl.b32 	%r165, %r164, 4;
	add.s32 	%r166, %r134, %r165;
	st.shared.u64 	[%r166+8], %rd141;
	cvt.u32.u16 	%r167, %rs226;
	cvt.u32.u16 	%r168, %rs225;
	prmt.b32 	%r169, %r168, %r167, 0x3340U;
	cvt.u32.u16 	%r170, %rs219;
	cvt.u32.u16 	%r171, %rs220;
	prmt.b32 	%r172, %r171, %r170, 0x3340U;
	prmt.b32 	%r173, %r172, %r169, 0x5410U;
	cvt.u32.u16 	%r175, %rs41;
	prmt.b32 	%r176, %r175, %r160, 0x3340U;
	cvt.u32.u16 	%r178, %rs224;
	prmt.b32 	%r179, %r178, %r159, 0x3340U;
	prmt.b32 	%r180, %r179, %r176, 0x5410U;
	st.shared.v2.b32 	[%r166+16], {%r180, %r173};
	mov.u16 	%rs238, %rs41;
$L__BB0_64:
	bar.sync 	0;
	bra.uni 	$L__BB0_45;
$L__BB0_65:
	st.global.u64 	[%rd1], %rd142;
	atom.global.add.u64 	%rd137, [%rd1+8], %rd143;
$L__BB0_66:
	ret;

}


// ===== COMPILED SASS (sm_100) =====

	.target	sm_100

	.elftype	@"ET_EXEC"


//--------------------- .note.nv.tkinfo           --------------------------
	.section	.note.nv.tkinfo,"",@"SHT_NOTE"
	.sectionflags	@"SHF_NOTE_NV_TKINFO"
	.tkinfo
        /*0018*/ 	.word	0x00000002
        /*0030*/ 	.string	""
        /*0030*/ 	.string	"ptxas"
        /*0030*/ 	.string	"Cuda compilation tools, release 13.0, V13.0.88"
        /*0030*/ 	.string	"Build cuda_13.0.r13.0/compiler.36424714_0"
        /*0030*/ 	.string	"-arch sm_100 -m 64 "



//--------------------- .note.nv.cuinfo           --------------------------
	.section	.note.nv.cuinfo,"",@"SHT_NOTE"
	.sectionflags	@"SHF_NOTE_NV_CUINFO"
        /*0018*/ 	.short	0x0002
        /*001a*/ 	.short	0x0064
        /*001c*/ 	.short	0x0082
	.zero		2


//--------------------- .nv.info                  --------------------------
	.section	.nv.info,"",@"SHT_CUDA_INFO"
	.align	4


	//----- nvinfo : EIATTR_REGCOUNT
	.align		4
        /*0000*/ 	.byte	0x04, 0x2f
        /*0002*/ 	.short	(.L_2 - .L_1)
	.align		4
.L_1:
        /*0004*/ 	.word	index@(_Z11idas_kernelP9input_tagP15search_stat_tagiPaPb)
        /*0008*/ 	.word	0x00000020


	//----- nvinfo : EIATTR_FRAME_SIZE
	.align		4
.L_2:
        /*000c*/ 	.byte	0x04, 0x11
        /*000e*/ 	.short	(.L_4 - .L_3)
	.align		4
.L_3:
        /*0010*/ 	.word	index@(_Z11idas_kernelP9input_tagP15search_stat_tagiPaPb)
        /*0014*/ 	.word	0x00000000


	//----- nvinfo : EIATTR_MIN_STACK_SIZE
	.align		4
.L_4:
        /*0018*/ 	.byte	0x04, 0x12
        /*001a*/ 	.short	(.L_6 - .L_5)
	.align		4
.L_5:
        /*001c*/ 	.word	index@(_Z11idas_kernelP9input_tagP15search_stat_tagiPaPb)
        /*0020*/ 	.word	0x00000000
.L_6:


//--------------------- .nv.compat                --------------------------
	.section	.nv.compat,"",@"SHT_CUDA_COMPAT_INFO"
	.align	4
        /*0000*/ 	.byte	0x02, 0x09, 0x00, 0x00, 0x02, 0x02, 0x01, 0x00, 0x02, 0x05, 0x05, 0x00, 0x03, 0x07, 0x01, 0x01
        /*0010*/ 	.byte	0x02, 0x03, 0x00, 0x00, 0x02, 0x06, 0x01, 0x00, 0x04, 0x0b, 0x08, 0x00, 0x09, 0x00, 0x00, 0x00
        /*0020*/ 	.byte	0x00, 0x00, 0x00, 0x00


//--------------------- .nv.info._Z11idas_kernelP9input_tagP15search_stat_tagiPaPb --------------------------
	.section	.nv.info._Z11idas_kernelP9input_tagP15search_stat_tagiPaPb,"",@"SHT_CUDA_INFO"
	.sectionflags	@""
	.align	4


	//----- nvinfo : EIATTR_CUDA_API_VERSION
	.align		4
        /*0000*/ 	.byte	0x04, 0x37
        /*0002*/ 	.short	(.L_8 - .L_7)
.L_7:
        /*0004*/ 	.word	0x00000082


	//----- nvinfo : EIATTR_KPARAM_INFO
	.align		4
.L_8:
        /*0008*/ 	.byte	0x04, 0x17
        /*000a*/ 	.short	(.L_10 - .L_9)
.L_9:
        /*000c*/ 	.word	0x00000000
        /*0010*/ 	.short	0x0004
        /*0012*/ 	.short	0x0020
        /*0014*/ 	.byte	0x00, 0xf5, 0x21, 0x00


	//----- nvinfo : EIATTR_KPARAM_INFO
	.align		4
.L_10:
        /*0018*/ 	.byte	0x04, 0x17
        /*001a*/ 	.short	(.L_12 - .L_11)
.L_11:
        /*001c*/ 	.word	0x00000000
        /*0020*/ 	.short	0x0003
        /*0022*/ 	.short	0x0018
        /*0024*/ 	.byte	0x00, 0xf5, 0x21, 0x00


	//----- nvinfo : EIATTR_KPARAM_INFO
	.align		4
.L_12:
        /*0028*/ 	.byte	0x04, 0x17
        /*002a*/ 	.short	(.L_14 - .L_13)
.L_13:
        /*002c*/ 	.word	0x00000000
        /*0030*/ 	.short	0x0002
        /*0032*/ 	.short	0x0010
        /*0034*/ 	.byte	0x00, 0xf0, 0x11, 0x00


	//----- nvinfo : EIATTR_KPARAM_INFO
	.align		4
.L_14:
        /*0038*/ 	.byte	0x04, 0x17
        /*003a*/ 	.short	(.L_16 - .L_15)
.L_15:
        /*003c*/ 	.word	0x00000000
        /*0040*/ 	.short	0x0001
        /*0042*/ 	.short	0x0008
        /*0044*/ 	.byte	0x00, 0xf5, 0x21, 0x00


	//----- nvinfo : EIATTR_KPARAM_INFO
	.align		4
.L_16:
        /*0048*/ 	.byte	0x04, 0x17
        /*004a*/ 	.short	(.L_18 - .L_17)
.L_17:
        /*004c*/ 	.word	0x00000000
        /*0050*/ 	.short	0x0000
        /*0052*/ 	.short	0x0000
        /*0054*/ 	.byte	0x00, 0xf5, 0x21, 0x00


	//----- nvinfo : EIATTR_SPARSE_MMA_MASK
	.align		4
.L_18:
        /*0058*/ 	.byte	0x03, 0x50
        /*005a*/ 	.short	0x0000


	//----- nvinfo : EIATTR_MAXREG_COUNT
	.align		4
        /*005c*/ 	.byte	0x03, 0x1b
        /*005e*/ 	.short	0x00ff


	//----- nvinfo : EIATTR_NUM_BARRIERS
	.align		4
        /*0060*/ 	.byte	0x02, 0x4c
        /*0062*/ 	.byte	0x01
	.zero		1


	//----- nvinfo : EIATTR_MERCURY_ISA_VERSION
	.align		4
        /*0064*/ 	.byte	0x03, 0x5f
        /*0066*/ 	.short	0x0101


	//----- nvinfo : EIATTR_INT_WARP_WIDE_INSTR_OFFSETS
	.align		4
        /*0068*/ 	.byte	0x04, 0x31
        /*006a*/ 	.short	(.L_20 - .L_19)


	//   ....[0]....
.L_19:
        /*006c*/ 	.word	0x000020b0


	//   ....[1]....
        /*0070*/ 	.word	0x000021c0


	//----- nvinfo : EIATTR_VRC_CTA_INIT_COUNT
	.align		4
.L_20:
        /*0074*/ 	.byte	0x02, 0x4a
	.zero		1
	.zero		1


	//----- nvinfo : EIATTR_EXIT_INSTR_OFFSETS
	.align		4
        /*0078*/ 	.byte	0x04, 0x1c
        /*007a*/ 	.short	(.L_22 - .L_21)


	//   ....[0]....
.L_21:
        /*007c*/ 	.word	0x00001070


	//   ....[1]....
        /*0080*/ 	.word	0x000022f0


	//----- nvinfo : EIATTR_CRS_STACK_SIZE
	.align		4
.L_22:
        /*0084*/ 	.byte	0x04, 0x1e
        /*0086*/ 	.short	(.L_24 - .L_23)
.L_23:
        /*0088*/ 	.word	0x00000000


	//----- nvinfo : EIATTR_CBANK_PARAM_SIZE
	.align		4
.L_24:
        /*008c*/ 	.byte	0x03, 0x19
        /*008e*/ 	.short	0x0028


	//----- nvinfo : EIATTR_PARAM_CBANK
	.align		4
        /*0090*/ 	.byte	0x04, 0x0a
        /*0092*/ 	.short	(.L_26 - .L_25)
	.align		4
.L_25:
        /*0094*/ 	.word	index@(.nv.constant0._Z11idas_kernelP9input_tagP15search_stat_tagiPaPb)
        /*0098*/ 	.short	0x0380
        /*009a*/ 	.short	0x0028


	//----- nvinfo : EIATTR_SW_WAR
	.align		4
.L_26:
        /*009c*/ 	.byte	0x04, 0x36
        /*009e*/ 	.short	(.L_28 - .L_27)
.L_27:
        /*00a0*/ 	.word	0x00000008
.L_28:


//--------------------- .nv.callgraph             --------------------------
	.section	.nv.callgraph,"",@"SHT_CUDA_CALLGRAPH"
	.align	4
	.sectionentsize	8
	.align		4
        /*0000*/ 	.word	0x00000000
	.align		4
        /*0004*/ 	.word	0xffffffff
	.align		4
        /*0008*/ 	.word	0x00000000
	.align		4
        /*000c*/ 	.word	0xfffffffe
	.align		4
        /*0010*/ 	.word	0x00000000
	.align		4
        /*0014*/ 	.word	0xfffffffd
	.align		4
        /*0018*/ 	.word	0x00000000
	.align		4
        /*001c*/ 	.word	0xfffffffc


//--------------------- .nv.constant3             --------------------------
	.section	.nv.constant3,"a",@progbits
	.align	4
.nv.constant3:
	.type		pos_diff_table,@object
	.size		pos_diff_table,(.L_0 - pos_diff_table)
pos_diff_table:
        /*0000*/ 	.byte	0xfc, 0xff, 0xff, 0xff, 0x01, 0x00, 0x00, 0x00, 0xff, 0xff, 0xff, 0xff, 0x04, 0x00, 0x00, 0x00
.L_0:


//--------------------- .text._Z11idas_kernelP9input_tagP15search_stat_tagiPaPb --------------------------
	.section	.text._Z11idas_kernelP9input_tagP15search_stat_tagiPaPb,"ax",@progbits
	.align	128
        .global         _Z11idas_kernelP9input_tagP15search_stat_tagiPaPb
        .type           _Z11idas_kernelP9input_tagP15search_stat_tagiPaPb,@function
        .size           _Z11idas_kernelP9input_tagP15search_stat_tagiPaPb,(.L_x_28 - _Z11idas_kernelP9input_tagP15search_stat_tagiPaPb)
        .other          _Z11idas_kernelP9input_tagP15search_stat_tagiPaPb,@"STO_CUDA_ENTRY STV_DEFAULT"
_Z11idas_kernelP9input_tagP15search_stat_tagiPaPb:
.text._Z11idas_kernelP9input_tagP15search_stat_tagiPaPb:
[----:B------:R-:W-:Y:S01]  /*0000*/  LDC R1, c[0x0][0x37c] ;  /* 0x0000df00ff017b82 */ /* 0x000fe20000000800 */
[----:B------:R-:W0:Y:S07]  /*0010*/  S2R R0, SR_TID.X ;  /* 0x0000000000007919 */ /* 0x000e2e0000002100 */
[----:B------:R-:W1:Y:S01]  /*0020*/  LDC.64 R2, c[0x0][0x388] ;  /* 0x0000e200ff027b82 */ /* 0x000e620000000a00 */
[----:B------:R-:W2:Y:S01]  /*0030*/  LDCU.64 UR6, c[0x0][0x358] ;  /* 0x00006b00ff0677ac */ /* 0x000ea20008000a00 */
[----:B------:R-:W1:Y:S06]  /*0040*/  S2R R5, SR_CTAID.X ;  /* 0x0000000000057919 */ /* 0x000e6c0000002500 */
[----:B------:R-:W3:Y:S01]  /*0050*/  LDC.64 R6, c[0x0][0x380] ;  /* 0x0000e000ff067b82 */ /* 0x000ee20000000a00 */
[----:B0-----:R-:W-:Y:S01]  /*0060*/  ISETP.NE.AND P0, PT, R0, RZ, PT ;  /* 0x000000ff0000720c */ /* 0x001fe20003f05270 */
[----:B-1----:R-:W-:-:S03]  /*0070*/  IMAD.WIDE.U32 R2, R5, 0x18, R2 ;  /* 0x0000001805027825 */ /* 0x002fc600078e0002 */
[----:B------:R-:W-:Y:S01]  /*0080*/  P2R R4, PR, RZ, 0x1 ;  /* 0x00000001ff047803 */ /* 0x000fe20000000000 */
[----:B---3--:R-:W-:-:S08]  /*0090*/  IMAD.WIDE.U32 R6, R5, 0x18, R6 ;  /* 0x0000001805067825 */ /* 0x008fd000078e0006 */
[----:B--2---:R0:W-:Y:S04]  /*00a0*/  @!P0 STG.E.64 desc[UR6][R2.64+0x8], RZ ;  /* 0x000008ff02008986 */ /* 0x0041e8000c101b06 */
[----:B------:R-:W2:Y:S04]  /*00b0*/  LDG.E.U8 R25, desc[UR6][R6.64+0x2] ;  /* 0x0000020606197981 */ /* 0x000ea8000c1e1100 */
[----:B------:R-:W3:Y:S04]  /*00c0*/  LDG.E.U8 R22, desc[UR6][R6.64+0x3] ;  /* 0x0000030606167981 */ /* 0x000ee8000c1e1100 */
[----:B------:R-:W4:Y:S04]  /*00d0*/  LDG.E.U8 R21, desc[UR6][R6.64+0x4] ;  /* 0x0000040606157981 */ /* 0x000f28000c1e1100 */
        /* <DEDUP_REMOVED lines=11> */
[----:B------:R0:W5:Y:S04]  /*0190*/  LDG.E.U8 R27, desc[UR6][R6.64+0xe] ;  /* 0x00000e06061b7981 */ /* 0x000168000c1e1100 */
[----:B------:R0:W5:Y:S01]  /*01a0*/  LDG.E.U8 R23, desc[UR6][R6.64+0xf] ;  /* 0x00000f0606177981 */ /* 0x000162000c1e1100 */
[----:B--2---:R-:W-:-:S02]  /*01b0*/  IMAD.SHL.U32 R8, R25, 0x100, RZ ;  /* 0x0000010019087824 */ /* 0x004fc400078e00ff */
[----:B---3--:R-:W-:-:S03]  /*01c0*/  IMAD.SHL.U32 R10, R22, 0x1000, RZ ;  /* 0x00001000160a7824 */ /* 0x008fc600078e00ff */
[----:B------:R-:W-:Y:S01]  /*01d0*/  LOP3.LUT R11, R8, 0xf00, RZ, 0xc0, !PT ;  /* 0x00000f00080b7812 */ /* 0x000fe200078ec0ff */
[----:B----4-:R-:W-:-:S03]  /*01e0*/  IMAD.U32 R8, R21, 0x10000, RZ ;  /* 0x0001000015087824 */ /* 0x010fc600078e00ff */
[----:B------:R-:W-:Y:S01]  /*01f0*/  LOP3.LUT R11, R11, 0xf000, R10, 0xf8, !PT ;  /* 0x0000f0000b0b7812 */ /* 0x000fe200078ef80a */
[----:B------:R-:W-:-:S03]  /*0200*/  IMAD.SHL.U32 R10, R19, 0x100000, RZ ;  /* 0x00100000130a7824 */ /* 0x000fc600078e00ff */
[----:B------:R-:W-:Y:S01]  /*0210*/  LOP3.LUT R11, R11, 0xf0000, R8, 0xf8, !PT ;  /* 0x000f00000b0b7812 */ /* 0x000fe200078ef808 */
[----:B------:R-:W-:-:S03]  /*0220*/  IMAD.SHL.U32 R26, R20, 0x10, RZ ;  /* 0x00000010141a7824 */ /* 0x000fc600078e00ff */
[----:B------:R-:W-:Y:S02]  /*0230*/  LOP3.LUT R11, R11, 0xf00000, R10, 0xf8, !PT ;  /* 0x00f000000b0b7812 */ /* 0x000fe400078ef80a */
[----:B------:R-:W-:Y:S01]  /*0240*/  LOP3.LUT R8, R26, 0xf, R9, 0xf8, !PT ;  /* 0x0000000f1a087812 */ /* 0x000fe200078ef809 */
[----:B------:R-:W-:Y:S01]  /*0250*/  IMAD.SHL.U32 R10, R18, 0x1000000, RZ ;  /* 0x01000000120a7824 */ /* 0x000fe200078e00ff */
[----:B------:R-:W-:Y:S02]  /*0260*/  LOP3.LUT R9, R9, 0x3, RZ, 0xc0, !PT ;  /* 0x0000000309097812 */ /* 0x000fe400078ec0ff */
[C---:B------:R-:W-:Y:S02]  /*0270*/  LOP3.LUT R24, R8.reuse, 0xc, RZ, 0xc0, !PT ;  /* 0x0000000c08187812 */ /* 0x040fe400078ec0ff */
[----:B------:R-:W-:Y:S02]  /*0280*/  LOP3.LUT R8, R8, 0xffff, RZ, 0xc0, !PT ;  /* 0x0000ffff08087812 */ /* 0x000fe400078ec0ff */
[----:B------:R-:W-:-:S02]  /*0290*/  LOP3.LUT R11, R11, 0xf000000, R10, 0xf8, !PT ;  /* 0x0f0000000b0b7812 */ /* 0x000fc400078ef80a */
[----:B------:R-:W-:Y:S02]  /*02a0*/  LEA.HI R24, R24, R9, RZ, 0x1e ;  /* 0x0000000918187211 */ /* 0x000fe400078ff0ff */
[----:B------:R-:W-:Y:S02]  /*02b0*/  LOP3.LUT P0, RZ, R8, 0xf, RZ, 0xc0, !PT ;  /* 0x0000000f08ff7812 */ /* 0x000fe4000780c0ff */
[----:B------:R-:W-:Y:S01]  /*02c0*/  LOP3.LUT R9, R11, 0xff, R8, 0xf8, !PT ;  /* 0x000000ff0b097812 */ /* 0x000fe200078ef808 */
[C---:B------:R-:W-:Y:S01]  /*02d0*/  IMAD.SHL.U32 R8, R4.reuse, 0x10000000, RZ ;  /* 0x1000000004087824 */ /* 0x040fe200078e00ff */
[----:B------:R-:W-:Y:S01]  /*02e0*/  ISETP.NE.AND P1, PT, R4, RZ, PT ;  /* 0x000000ff0400720c */ /* 0x000fe20003f25270 */
[----:B------:R-:W-:Y:S01]  /*02f0*/  IMAD.SHL.U32 R12, R17, 0x10, RZ ;  /* 0x00000010110c7824 */ /* 0x000fe200078e00ff */
[----:B------:R-:W-:Y:S02]  /*0300*/  LOP3.LUT R11, R5, 0xf, RZ, 0xc0, !PT ;  /* 0x0000000f050b7812 */ /* 0x000fe400078ec0ff */
[----:B------:R-:W-:Y:S01]  /*0310*/  LOP3.LUT R4, R9, 0xf0000000, R8, 0xf8, !PT ;  /* 0xf000000009047812 */ /* 0x000fe200078ef808 */
[----:B------:R-:W-:-:S02]  /*0320*/  IMAD.SHL.U32 R8, R16, 0x100, RZ ;  /* 0x0000010010087824 */ /* 0x000fc400078e00ff */
[----:B------:R-:W-:Y:S01]  /*0330*/  IMAD.U32 R9, R15, 0x10000, RZ ;  /* 0x000100000f097824 */ /* 0x000fe200078e00ff */
[----:B------:R-:W-:Y:S01]  /*0340*/  LOP3.LUT R12, R11, 0xf0, R12, 0xf8, !PT ;  /* 0x000000f00b0c7812 */ /* 0x000fe200078ef80c */
[----:B------:R-:W-:Y:S01]  /*0350*/  IMAD.SHL.U32 R11, R14, 0x1000, RZ ;  /* 0x000010000e0b7824 */ /* 0x000fe200078e00ff */
[----:B------:R-:W-:Y:S02]  /*0360*/  LOP3.LUT R8, R8, 0xf00, RZ, 0xc0, !PT ;  /* 0x00000f0008087812 */ /* 0x000fe400078ec0ff */
[----:B------:R-:W-:Y:S01]  /*0370*/  LOP3.LUT R9, R9, 0xf0000, RZ, 0xc0, !PT ;  /* 0x000f000009097812 */ /* 0x000fe200078ec0ff */
[----:B------:R-:W-:Y:S01]  /*0380*/  IMAD.SHL.U32 R10, R13, 0x100000, RZ ;  /* 0x001000000d0a7824 */ /* 0x000fe200078e00ff */
[----:B------:R-:W-:Y:S02]  /*0390*/  LOP3.LUT R11, R8, 0xf000, R11, 0xf8, !PT ;  /* 0x0000f000080b7812 */ /* 0x000fe400078ef80b */
[----:B------:R0:W5:Y:S02]  /*03a0*/  LDG.E.U8 R8, desc[UR6][R6.64+0x14] ;  /* 0x0000140606087981 */ /* 0x000164000c1e1100 */
[----:B------:R-:W-:-:S02]  /*03b0*/  LOP3.LUT R10, R9, 0xf00000, R10, 0xf8, !PT ;  /* 0x00f00000090a7812 */ /* 0x000fc400078ef80a */
[----:B------:R0:W5:Y:S01]  /*03c0*/  LDG.E.U8 R9, desc[UR6][R6.64+0x10] ;  /* 0x0000100606097981 */ /* 0x000162000c1e1100 */
[----:B------:R-:W-:-:S13]  /*03d0*/  LOP3.LUT P3, RZ, R26, 0xf0, RZ, 0xc0, !PT ;  /* 0x000000f01aff7812 */ /* 0x000fda000786c0ff */
[----:B------:R-:W-:-:S05]  /*03e0*/  @P3 LOP3.LUT P2, R28, R20, 0x3, RZ, 0xc0, !PT ;  /* 0x00000003141c3812 */ /* 0x000fca000784c0ff */
[----:B------:R-:W-:Y:S01]  /*03f0*/  @P3 VIADD R28, R28, 0xffffffff ;  /* 0xffffffff1c1c3836 */ /* 0x000fe20000000000 */
[----:B------:R-:W-:-:S04]  /*0400*/  SEL R24, R24, RZ, P0 ;  /* 0x000000ff18187207 */ /* 0x000fc80000000000 */
[----:B------:R-:W-:Y:S02]  /*0410*/  @P3 SEL R29, R28, 0x1, P2 ;  /* 0x000000011c1d3807 */ /* 0x000fe40001000000 */
[----:B------:R-:W-:-:S04]  /*0420*/  LOP3.LUT R28, R25, 0xf, RZ, 0xc0, !PT ;  /* 0x0000000f191c7812 */ /* 0x000fc800078ec0ff */
[----:B------:R-:W-:-:S04]  /*0430*/  ISETP.NE.U32.AND P0, PT, R28, RZ, PT ;  /* 0x000000ff1c00720c */ /* 0x000fc80003f05070 */
[----:B------:R-:W-:Y:S01]  /*0440*/  ISETP.NE.AND.EX P0, PT, RZ, RZ, PT, P0 ;  /* 0x000000ffff00720c */ /* 0x000fe20003f05300 */
[----:B------:R-:W-:Y:S01]  /*0450*/  @P3 IMAD.IADD R29, R24, 0x1, R29 ;  /* 0x00000001181d3824 */ /* 0x000fe200078e021d */
[----:B------:R-:W-:-:S04]  /*0460*/  @P3 LOP3.LUT R26, R26, 0xc0, RZ, 0xc0, !PT ;  /* 0x000000c01a1a3812 */ /* 0x000fc800078ec0ff */
[----:B------:R-:W-:Y:S02]  /*0470*/  @P3 LEA.HI R26, R26, R29, RZ, 0x1a ;  /* 0x0000001d1a1a3211 */ /* 0x000fe400078fd0ff */
[----:B------:R-:W-:Y:S02]  /*0480*/  ISETP.NE.AND P2, PT, R25, RZ, PT ;  /* 0x000000ff1900720c */ /* 0x000fe40003f45270 */
[----:B------:R-:W-:-:S03]  /*0490*/  @P3 PRMT R24, R26, 0x7610, R24 ;  /* 0x000076101a183816 */ /* 0x000fc60000000018 */
[----:B0-----:R-:W-:Y:S08]  /*04a0*/  @!P0 BRA `(.L_x_0) ;  /* 0x00000000001c8947 */ /* 0x001ff00003800000 */
[----:B------:R-:W-:Y:S02]  /*04b0*/  LOP3.LUT R25, R25, 0x3, RZ, 0xc0, !PT ;  /* 0x0000000319197812 */ /* 0x000fe400078ec0ff */
[----:B------:R-:W-:Y:S02]  /*04c0*/  SHF.R.U64 R6, R28, 0x2, RZ ;  /* 0x000000021c067819 */ /* 0x000fe400000012ff */
[C---:B------:R-:W-:Y:S02]  /*04d0*/  ISETP.GE.U32.AND P0, PT, R25.reuse, 0x2, PT ;  /* 0x000000021900780c */ /* 0x040fe40003f06070 */
[----:B------:R-:W-:-:S11]  /*04e0*/  IADD3 R7, PT, PT, -R25, 0x2, RZ ;  /* 0x0000000219077810 */ /* 0x000fd60007ffe1ff */
[----:B------:R-:W-:-:S05]  /*04f0*/  @P0 VIADD R7, R25, 0xfe ;  /* 0x000000fe19070836 */ /* 0x000fca0000000000 */
[----:B------:R-:W-:-:S04]  /*0500*/  IADD3 R7, PT, PT, R6, R24, R7 ;  /* 0x0000001806077210 */ /* 0x000fc80007ffe007 */
[----:B------:R-:W-:-:S07]  /*0510*/  PRMT R24, R7, 0x7610, R24 ;  /* 0x0000761007187816 */ /* 0x000fce0000000018 */
.L_x_0:
[----:B------:R-:W-:Y:S02]  /*0520*/  LOP3.LUT R26, R22, 0xf, RZ, 0xc0, !PT ;  /* 0x0000000f161a7812 */ /* 0x000fe400078ec0ff */
[----:B------:R-:W-:Y:S02]  /*0530*/  LOP3.LUT R6, R21, 0xf, RZ, 0xc0, !PT ;  /* 0x0000000f15067812 */ /* 0x000fe400078ec0ff */
[----:B------:R-:W-:Y:S02]  /*0540*/  ISETP.NE.U32.AND P3, PT, R26, RZ, PT ;  /* 0x000000ff1a00720c */ /* 0x000fe40003f65070 */
[----:B------:R-:W-:Y:S02]  /*0550*/  ISETP.NE.U32.AND P0, PT, R6, RZ, PT ;  /* 0x000000ff0600720c */ /* 0x000fe40003f05070 */
[----:B------:R-:W-:Y:S02]  /*0560*/  ISETP.NE.AND.EX P3, PT, RZ, RZ, PT, P3 ;  /* 0x000000ffff00720c */ /* 0x000fe40003f65330 */
[----:B------:R-:W-:-:S11]  /*0570*/  ISETP.NE.AND.EX P0, PT, RZ, RZ, PT, P0 ;  /* 0x000000ffff00720c */ /* 0x000fd60003f05300 */
[----:B------:R-:W-:Y:S02]  /*0580*/  @P3 LOP3.LUT R7, R22, 0x3, RZ, 0xc, !PT ;  /* 0x0000000316073812 */ /* 0x000fe400078e0cff */
[C---:B------:R-:W-:Y:S02]  /*0590*/  @P0 ISETP.GE.U32.AND P4, PT, R6.reuse, 0x4, PT ;  /* 0x000000040600080c */ /* 0x040fe40003f86070 */
[----:B------:R-:W-:Y:S01]  /*05a0*/  @P0 LEA.HI R6, R6, 0xffffffff, RZ, 0x1e ;  /* 0xffffffff06060811 */ /* 0x000fe200078ff0ff */
[----:B------:R-:W-:Y:S01]  /*05b0*/  @P3 IMAD.IADD R7, R24, 0x1, R7 ;  /* 0x0000000118073824 */ /* 0x000fe200078e0207 */
[----:B------:R-:W-:Y:S02]  /*05c0*/  @P0 ISETP.GE.U32.AND.EX P4, PT, RZ, RZ, PT, P4 ;  /* 0x000000ffff00020c */ /* 0x000fe40003f86140 */
[----:B------:R-:W-:Y:S02]  /*05d0*/  @P0 LOP3.LUT R25, R21, 0x3, RZ, 0xc0, !PT ;  /* 0x0000000315190812 */ /* 0x000fe400078ec0ff */
[----:B------:R-:W-:-:S02]  /*05e0*/  @P3 LEA.HI R7, R26, R7, RZ, 0x1e ;  /* 0x000000071a073211 */ /* 0x000fc400078ff0ff */
[----:B------:R-:W-:Y:S02]  /*05f0*/  @P0 SEL R6, R6, 0x1, P4 ;  /* 0x0000000106060807 */ /* 0x000fe40002000000 */
[----:B------:R-:W-:Y:S02]  /*0600*/  @P3 PRMT R24, R7, 0x7610, R24 ;  /* 0x0000761007183816 */ /* 0x000fe40000000018 */
[----:B------:R-:W-:Y:S02]  /*0610*/  LOP3.LUT R7, R19, 0xf, RZ, 0xc0, !PT ;  /* 0x0000000f13077812 */ /* 0x000fe400078ec0ff */
[----:B------:R-:W-:Y:S02]  /*0620*/  @P0 IADD3 R25, PT, PT, R6, R24, R25 ;  /* 0x0000001806190210 */ /* 0x000fe40007ffe019 */
[----:B------:R-:W-:Y:S02]  /*0630*/  ISETP.NE.U32.AND P5, PT, R7, RZ, PT ;  /* 0x000000ff0700720c */ /* 0x000fe40003fa5070 */
[----:B------:R-:W-:-:S02]  /*0640*/  LOP3.LUT R6, R18, 0xf, RZ, 0xc0, !PT ;  /* 0x0000000f12067812 */ /* 0x000fc400078ec0ff */
[----:B------:R-:W-:Y:S02]  /*0650*/  ISETP.NE.AND.EX P5, PT, RZ, RZ, PT, P5 ;  /* 0x000000ffff00720c */ /* 0x000fe40003fa5350 */
[----:B------:R-:W-:Y:S02]  /*0660*/  ISETP.NE.AND P3, PT, R19, RZ, PT ;  /* 0x000000ff1300720c */ /* 0x000fe40003f65270 */
[----:B------:R-:W-:Y:S02]  /*0670*/  ISETP.NE.U32.AND P4, PT, R6, RZ, PT ;  /* 0x000000ff0600720c */ /* 0x000fe40003f85070 */
[----:B------:R-:W-:-:S07]  /*0680*/  @P0 PRMT R24, R25, 0x7610, R24 ;  /* 0x0000761019180816 */ /* 0x000fce0000000018 */
[----:B------:R-:W-:Y:S05]  /*0690*/  @!P5 BRA `(.L_x_1) ;  /* 0x000000000028d947 */ /* 0x000fea0003800000 */
[----:B------:R-:W-:Y:S02]  /*06a0*/  ISETP.GE.U32.AND P0, PT, R7, 0x4, PT ;  /* 0x000000040700780c */ /* 0x000fe40003f06070 */
[----:B------:R-:W-:Y:S02]  /*06b0*/  LOP3.LUT P5, R19, R19, 0x3, RZ, 0xc0, !PT ;  /* 0x0000000313137812 */ /* 0x000fe400078ac0ff */
[----:B------:R-:W-:Y:S02]  /*06c0*/  SHF.R.U64 R7, R7, 0x2, RZ ;  /* 0x0000000207077819 */ /* 0x000fe400000012ff */
[----:B------:R-:W-:Y:S01]  /*06d0*/  ISETP.GE.U32.AND.EX P0, PT, RZ, RZ, PT, P0 ;  /* 0x000000ffff00720c */ /* 0x000fe20003f06100 */
[----:B------:R-:W-:Y:S02]  /*06e0*/  VIADD R19, R19, 0xffffffff ;  /* 0xffffffff13137836 */ /* 0x000fe40000000000 */
[----:B------:R-:W-:-:S03]  /*06f0*/  VIADD R7, R7, 0xffffffff ;  /* 0xffffffff07077836 */ /* 0x000fc60000000000 */
[----:B------:R-:W-:Y:S02]  /*0700*/  SEL R19, R19, 0x1, P5 ;  /* 0x0000000113137807 */ /* 0x000fe40002800000 */
[----:B------:R-:W-:-:S04]  /*0710*/  SEL R7, R7, 0x1, P0 ;  /* 0x0000000107077807 */ /* 0x000fc80000000000 */
[----:B------:R-:W-:-:S04]  /*0720*/  IADD3 R7, PT, PT, R7, R24, R19 ;  /* 0x0000001807077210 */ /* 0x000fc80007ffe013 */
[----:B------:R-:W-:-:S07]  /*0730*/  PRMT R24, R7, 0x7610, R24 ;  /* 0x0000761007187816 */ /* 0x000fce0000000018 */
.L_x_1:
[----:B------:R-:W-:Y:S02]  /*0740*/  ISETP.NE.AND.EX P0, PT, RZ, RZ, PT, P4 ;  /* 0x000000ffff00720c */ /* 0x000fe40003f05340 */
[----:B------:R-:W-:Y:S02]  /*0750*/  SHF.R.U64 R19, R4, 0x1c, R12 ;  /* 0x0000001c04137819 */ /* 0x000fe4000000120c */
[----:B------:R-:W-:Y:S02]  /*0760*/  ISETP.NE.AND P4, PT, R18, RZ, PT ;  /* 0x000000ff1200720c */ /* 0x000fe40003f85270 */
[----:B------:R-:W-:-:S07]  /*0770*/  LOP3.LUT R7, R19, 0xf, RZ, 0xc0, !PT ;  /* 0x0000000f13077812 */ /* 0x000fce00078ec0ff */
[----:B------:R-:W-:Y:S05]  /*0780*/  @!P0 BRA `(.L_x_2) ;  /* 0x00000000002c8947 */ /* 0x000fea0003800000 */
[----:B------:R-:W-:Y:S02]  /*0790*/  LOP3.LUT R18, R18, 0x3, RZ, 0xc0, !PT ;  /* 0x0000000312127812 */ /* 0x000fe400078ec0ff */
[----:B------:R-:W-:Y:S02]  /*07a0*/  ISETP.GE.U32.AND P0, PT, R6, 0x4, PT ;  /* 0x000000040600780c */ /* 0x000fe40003f06070 */
[----:B------:R-:W-:Y:S02]  /*07b0*/  ISETP.GE.U32.AND P5, PT, R18, 0x2, PT ;  /* 0x000000021200780c */ /* 0x000fe40003fa6070 */
[----:B------:R-:W-:Y:S02]  /*07c0*/  SHF.R.U64 R6, R6, 0x2, RZ ;  /* 0x0000000206067819 */ /* 0x000fe400000012ff */
[----:B------:R-:W-:Y:S02]  /*07d0*/  ISETP.GE.U32.AND.EX P0, PT, RZ, RZ, PT, P0 ;  /* 0x000000ffff00720c */ /* 0x000fe40003f06100 */
[----:B------:R-:W-:Y:S01]  /*07e0*/  IADD3 R25, PT, PT, -R18, 0x2, RZ ;  /* 0x0000000212197810 */ /* 0x000fe20007ffe1ff */
[----:B------:R-:W-:-:S05]  /*07f0*/  VIADD R6, R6, 0xffffffff ;  /* 0xffffffff06067836 */ /* 0x000fca0000000000 */
[----:B------:R-:W-:Y:S01]  /*0800*/  SEL R6, R6, 0x1, P0 ;  /* 0x0000000106067807 */ /* 0x000fe20000000000 */
[----:B------:R-:W-:-:S05]  /*0810*/  @P5 VIADD R25, R18, 0xfe ;  /* 0x000000fe12195836 */ /* 0x000fca0000000000 */
[----:B------:R-:W-:-:S04]  /*0820*/  IADD3 R6, PT, PT, R6, R24, R25 ;  /* 0x0000001806067210 */ /* 0x000fc80007ffe019 */
[----:B------:R-:W-:-:S07]  /*0830*/  PRMT R24, R6, 0x7610, R24 ;  /* 0x0000761006187816 */ /* 0x000fce0000000018 */
.L_x_2:
[----:B------:R-:W-:Y:S02]  /*0840*/  ISETP.NE.U32.AND P0, PT, R7, RZ, PT ;  /* 0x000000ff0700720c */ /* 0x000fe40003f05070 */
[----:B------:R-:W-:Y:S02]  /*0850*/  LOP3.LUT R6, R12, 0xf, RZ, 0xc0, !PT ;  /* 0x0000000f0c067812 */ /* 0x000fe400078ec0ff */
[----:B------:R-:W-:-:S13]  /*0860*/  ISETP.NE.AND.EX P0, PT, RZ, RZ, PT, P0 ;  /* 0x000000ffff00720c */ /* 0x000fda0003f05300 */
[C---:B------:R-:W-:Y:S02]  /*0870*/  @P0 ISETP.GE.U32.AND P5, PT, R7.reuse, 0x4, PT ;  /* 0x000000040700080c */ /* 0x040fe40003fa6070 */
[----:B------:R-:W-:Y:S02]  /*0880*/  @P0 LEA.HI R7, R7, 0xffffffff, RZ, 0x1e ;  /* 0xffffffff07070811 */ /* 0x000fe400078ff0ff */
[----:B------:R-:W-:Y:S02]  /*0890*/  @P0 ISETP.GE.U32.AND.EX P5, PT, RZ, RZ, PT, P5 ;  /* 0x000000ffff00020c */ /* 0x000fe40003fa6150 */
[----:B------:R-:W-:Y:S02]  /*08a0*/  @P0 LOP3.LUT R19, R19, 0x3, RZ, 0xc, !PT ;  /* 0x0000000313130812 */ /* 0x000fe400078e0cff */
[----:B------:R-:W-:Y:S02]  /*08b0*/  @P0 SEL R7, R7, 0x1, P5 ;  /* 0x0000000107070807 */ /* 0x000fe40002800000 */
[----:B------:R-:W-:-:S02]  /*08c0*/  ISETP.NE.U32.AND P5, PT, R6, RZ, PT ;  /* 0x000000ff0600720c */ /* 0x000fc40003fa5070 */
[----:B------:R-:W-:-:S04]  /*08d0*/  @P0 IADD3 R7, PT, PT, R7, R24, R19 ;  /* 0x0000001807070210 */ /* 0x000fc80007ffe013 */
[----:B------:R-:W-:Y:S02]  /*08e0*/  @P0 PRMT R24, R7, 0x7610, R24 ;  /* 0x0000761007180816 */ /* 0x000fe40000000018 */
[----:B------:R-:W-:Y:S02]  /*08f0*/  ISETP.NE.AND.EX P0, PT, RZ, RZ, PT, P5 ;  /* 0x000000ffff00720c */ /* 0x000fe40003f05350 */
[----:B------:R-:W-:-:S11]  /*0900*/  ISETP.GE.U32.AND P5, PT, R4, RZ, PT ;  /* 0x000000ff0400720c */ /* 0x000fd60003fa6070 */
[----:B------:R-:W-:Y:S05]  /*0910*/  @!P0 BRA `(.L_x_3) ;  /* 0x0000000000208947 */ /* 0x000fea0003800000 */
[----:B------:R-:W-:Y:S02]  /*0920*/  ISETP.GE.U32.AND P0, PT, R6, 0x8, PT ;  /* 0x000000080600780c */ /* 0x000fe40003f06070 */
[----:B------:R-:W-:Y:S02]  /*0930*/  SHF.R.U32.HI R6, RZ, 0x2, R6 ;  /* 0x00000002ff067819 */ /* 0x000fe40000011606 */
[----:B------:R-:W-:Y:S02]  /*0940*/  ISETP.GE.U32.AND.EX P0, PT, RZ, RZ, PT, P0 ;  /* 0x000000ffff00720c */ /* 0x000fe40003f06100 */
[----:B------:R-:W-:Y:S02]  /*0950*/  IADD3 R18, PT, PT, -R6, 0x2, RZ ;  /* 0x0000000206127810 */ /* 0x000fe40007ffe1ff */
[----:B------:R-:W-:-:S09]  /*0960*/  LOP3.LUT R7, R12, 0x3, RZ, 0xc0, !PT ;  /* 0x000000030c077812 */ /* 0x000fd200078ec0ff */
[----:B------:R-:W-:-:S05]  /*0970*/  @P0 VIADD R18, R6, 0xfe ;  /* 0x000000fe06120836 */ /* 0x000fca0000000000 */
[----:B------:R-:W-:-:S04]  /*0980*/  IADD3 R7, PT, PT, R18, R24, R7 ;  /* 0x0000001812077210 */ /* 0x000fc80007ffe007 */
[----:B------:R-:W-:-:S07]  /*0990*/  PRMT R24, R7, 0x7610, R24 ;  /* 0x0000761007187816 */ /* 0x000fce0000000018 */
.L_x_3:
[----:B------:R-:W-:Y:S02]  /*09a0*/  ISETP.GE.U32.AND.EX P0, PT, R12, 0x10, PT, P5 ;  /* 0x000000100c00780c */ /* 0x000fe40003f06150 */
[----:B------:R-:W-:-:S11]  /*09b0*/  LOP3.LUT R11, R11, R12, RZ, 0xfc, !PT ;  /* 0x0000000c0b0b7212 */ /* 0x000fd600078efcff */
[----:B------:R-:W-:Y:S05]  /*09c0*/  @!P0 BRA `(.L_x_4) ;  /* 0x0000000000288947 */ /* 0x000fea0003800000 */
[----:B------:R-:W-:-:S04]  /*09d0*/  SHF.R.U32.HI R18, RZ, 0x4, R12 ;  /* 0x00000004ff127819 */ /* 0x000fc8000001160c */
[----:B------:R-:W-:-:S05]  /*09e0*/  LOP3.LUT P0, R6, R18, 0x3, RZ, 0xc0, !PT ;  /* 0x0000000312067812 */ /* 0x000fca000780c0ff */
[----:B------:R-:W-:-:S05]  /*09f0*/  VIADD R6, R6, 0xffffffff ;  /* 0xffffffff06067836 */ /* 0x000fca0000000000 */
[----:B------:R-:W-:Y:S02]  /*0a00*/  SEL R7, R6, 0x1, P0 ;  /* 0x0000000106077807 */ /* 0x000fe40000000000 */
[----:B------:R-:W-:Y:S02]  /*0a10*/  ISETP.GE.U32.AND.EX P0, PT, R12, 0x80, PT, P5 ;  /* 0x000000800c00780c */ /* 0x000fe40003f06150 */
[----:B------:R-:W-:-:S04]  /*0a20*/  SHF.R.U32.HI R6, RZ, 0x2, R18 ;  /* 0x00000002ff067819 */ /* 0x000fc80000011612 */
[----:B------:R-:W-:-:S07]  /*0a30*/  IADD3 R12, PT, PT, -R6, 0x2, RZ ;  /* 0x00000002060c7810 */ /* 0x000fce0007ffe1ff */
[----:B------:R-:W-:-:S05]  /*0a40*/  @P0 VIADD R12, R6, 0xfe ;  /* 0x000000fe060c0836 */ /* 0x000fca0000000000 */
[----:B------:R-:W-:-:S04]  /*0a50*/  IADD3 R7, PT, PT, R12, R24, R7 ;  /* 0x000000180c077210 */ /* 0x000fc80007ffe007 */
[----:B------:R-:W-:-:S07]  /*0a60*/  PRMT R24, R7, 0x7610, R24 ;  /* 0x0000761007187816 */ /* 0x000fce0000000018 */
.L_x_4:
[----:B------:R-:W-:Y:S02]  /*0a70*/  SHF.R.U32.HI R12, RZ, 0x8, R11 ;  /* 0x00000008ff0c7819 */ /* 0x000fe4000001160b */
[----:B------:R-:W-:Y:S02]  /*0a80*/  ISETP.NE.AND P0, PT, R20, RZ, PT ;  /* 0x000000ff1400720c */ /* 0x000fe40003f05270 */
[----:B------:R-:W-:Y:S02]  /*0a90*/  LOP3.LUT R12, R12, 0xf, RZ, 0xc0, !PT ;  /* 0x0000000f0c0c7812 */ /* 0x000fe400078ec0ff */
[----:B------:R-:W-:Y:S02]  /*0aa0*/  SEL R6, RZ, 0x1, P0 ;  /* 0x00000001ff067807 */ /* 0x000fe40000000000 */
[----:B------:R-:W-:Y:S02]  /*0ab0*/  ISETP.NE.U32.AND P0, PT, R12, RZ, PT ;  /* 0x000000ff0c00720c */ /* 0x000fe40003f05070 */
[----:B------:R-:W-:-:S02]  /*0ac0*/  ISETP.NE.AND P6, PT, R5, RZ, PT ;  /* 0x000000ff0500720c */ /* 0x000fc40003fc5270 */
[----:B------:R-:W-:-:S13]  /*0ad0*/  ISETP.NE.AND.EX P0, PT, RZ, RZ, PT, P0 ;  /* 0x000000ffff00720c */ /* 0x000fda0003f05300 */
[----:B------:R-:W-:Y:S05]  /*0ae0*/  @!P0 BRA `(.L_x_5) ;  /* 0x00000000002c8947 */ /* 0x000fea0003800000 */
[----:B------:R-:W-:-:S04]  /*0af0*/  LOP3.LUT R18, R12, 0x3, RZ, 0xc0, !PT ;  /* 0x000000030c127812 */ /* 0x000fc800078ec0ff */
[C---:B------:R-:W-:Y:S02]  /*0b00*/  ISETP.GE.U32.AND P0, PT, R18.reuse, 0x2, PT ;  /* 0x000000021200780c */ /* 0x040fe40003f06070 */
[----:B------:R-:W-:-:S11]  /*0b10*/  IADD3 R7, PT, PT, -R18, 0x2, RZ ;  /* 0x0000000212077810 */ /* 0x000fd60007ffe1ff */
[----:B------:R-:W-:Y:S01]  /*0b20*/  @P0 VIADD R7, R18, 0xfe ;  /* 0x000000fe12070836 */ /* 0x000fe20000000000 */
[----:B------:R-:W-:Y:S02]  /*0b30*/  ISETP.GE.U32.AND P0, PT, R12, 0x8, PT ;  /* 0x000000080c00780c */ /* 0x000fe40003f06070 */
[----:B------:R-:W-:Y:S02]  /*0b40*/  SHF.R.U32.HI R12, RZ, 0x2, R12 ;  /* 0x00000002ff0c7819 */ /* 0x000fe4000001160c */
[----:B------:R-:W-:Y:S02]  /*0b50*/  ISETP.GE.U32.AND.EX P0, PT, RZ, RZ, PT, P0 ;  /* 0x000000ffff00720c */ /* 0x000fe40003f06100 */
[----:B------:R-:W-:-:S11]  /*0b60*/  IADD3 R18, PT, PT, -R12, 0x2, RZ ;  /* 0x000000020c127810 */ /* 0x000fd60007ffe1ff */
[----:B------:R-:W-:-:S05]  /*0b70*/  @P0 VIADD R18, R12, 0xfe ;  /* 0x000000fe0c120836 */ /* 0x000fca0000000000 */
[----:B------:R-:W-:-:S04]  /*0b80*/  IADD3 R7, PT, PT, R18, R24, R7 ;  /* 0x0000001812077210 */ /* 0x000fc80007ffe007 */
[----:B------:R-:W-:-:S07]  /*0b90*/  PRMT R24, R7, 0x7610, R24 ;  /* 0x0000761007187816 */ /* 0x000fce0000000018 */
.L_x_5:
[----:B------:R-:W-:Y:S02]  /*0ba0*/  ISETP.GE.U32.AND.EX P0, PT, R11, 0x1000, PT, P5 ;  /* 0x000010000b00780c */ /* 0x000fe40003f06150 */
[----:B------:R-:W-:-:S11]  /*0bb0*/  LOP3.LUT R10, R10, R11, RZ, 0xfc, !PT ;  /* 0x0000000b0a0a7212 */ /* 0x000fd600078efcff */
[----:B------:R-:W-:Y:S05]  /*0bc0*/  @!P0 BRA `(.L_x_6) ;  /* 0x0000000000208947 */ /* 0x000fea0003800000 */
[----:B------:R-:W-:Y:S02]  /*0bd0*/  ISETP.GE.U32.AND.EX P0, PT, R11, 0x8000, PT, P5 ;  /* 0x000080000b00780c */ /* 0x000fe40003f06150 */
[----:B------:R-:W-:-:S04]  /*0be0*/  SHF.R.U32.HI R7, RZ, 0xe, R11 ;  /* 0x0000000eff077819 */ /* 0x000fc8000001160b */
[----:B------:R-:W-:-:S07]  /*0bf0*/  IADD3 R12, PT, PT, -R7, 0x2, RZ ;  /* 0x00000002070c7810 */ /* 0x000fce0007ffe1ff */
[----:B------:R-:W-:Y:S01]  /*0c00*/  @P0 VIADD R12, R7, 0xfe ;  /* 0x000000fe070c0836 */ /* 0x000fe20000000000 */
[----:B------:R-:W-:-:S04]  /*0c10*/  SHF.R.U32.HI R7, RZ, 0xc, R11 ;  /* 0x0000000cff077819 */ /* 0x000fc8000001160b */
[----:B------:R-:W-:-:S04]  /*0c20*/  LOP3.LUT R7, R7, 0x3, RZ, 0xc, !PT ;  /* 0x0000000307077812 */ /* 0x000fc800078e0cff */
[----:B------:R-:W-:-:S04]  /*0c30*/  IADD3 R7, PT, PT, R12, R24, R7 ;  /* 0x000000180c077210 */ /* 0x000fc80007ffe007 */
[----:B------:R-:W-:-:S07]  /*0c40*/  PRMT R24, R7, 0x7610, R24 ;  /* 0x0000761007187816 */ /* 0x000fce0000000018 */
.L_x_6:
[----:B------:R-:W-:Y:S01]  /*0c50*/  SHF.R.U32.HI R5, RZ, 0x10, R10 ;  /* 0x00000010ff057819 */ /* 0x000fe2000001160a */
[----:B-----5:R-:W-:Y:S01]  /*0c60*/  IMAD.SHL.U32 R12, R23, 0x10000000, RZ ;  /* 0x10000000170c7824 */ /* 0x020fe200078e00ff */
[----:B------:R-:W-:Y:S02]  /*0c70*/  SEL R6, R6, 0x2, P2 ;  /* 0x0000000206067807 */ /* 0x000fe40001000000 */
[----:B------:R-:W-:Y:S02]  /*0c80*/  ISETP.NE.AND P0, PT, R22, RZ, PT ;  /* 0x000000ff1600720c */ /* 0x000fe40003f05270 */
[----:B------:R-:W-:Y:S02]  /*0c90*/  LOP3.LUT R7, R5, 0xf, RZ, 0xc0, !PT ;  /* 0x0000000f05077812 */ /* 0x000fe400078ec0ff */
[----:B------:R-:W-:Y:S02]  /*0ca0*/  SEL R6, R6, 0x3, P0 ;  /* 0x0000000306067807 */ /* 0x000fe40000000000 */
[----:B------:R-:W-:-:S02]  /*0cb0*/  ISETP.NE.U32.AND P0, PT, R7, RZ, PT ;  /* 0x000000ff0700720c */ /* 0x000fc40003f05070 */
[----:B------:R-:W-:Y:S02]  /*0cc0*/  ISETP.GE.U32.AND.EX P2, PT, R10, 0x100000, PT, P5 ;  /* 0x001000000a00780c */ /* 0x000fe40003f46150 */
[----:B------:R-:W-:-:S13]  /*0cd0*/  ISETP.NE.AND.EX P0, PT, RZ, RZ, PT, P0 ;  /* 0x000000ffff00720c */ /* 0x000fda0003f05300 */
[----:B------:R-:W-:Y:S02]  /*0ce0*/  @P0 SHF.R.U32.HI R7, RZ, 0x2, R7 ;  /* 0x00000002ff070819 */ /* 0x000fe40000011607 */
[----:B------:R-:W-:Y:S02]  /*0cf0*/  @P0 LOP3.LUT R5, R5, 0x3, RZ, 0xc0, !PT ;  /* 0x0000000305050812 */ /* 0x000fe400078ec0ff */
[----:B------:R-:W-:-:S04]  /*0d00*/  @P0 LOP3.LUT R7, R7, 0x3, RZ, 0x3c, !PT ;  /* 0x0000000307070812 */ /* 0x000fc800078e3cff */
[----:B------:R-:W-:-:S04]  /*0d10*/  @P0 IADD3 R5, PT, PT, R7, R24, R5 ;  /* 0x0000001807050210 */ /* 0x000fc80007ffe005 */
[----:B------:R-:W-:Y:S01]  /*0d20*/  @P0 PRMT R24, R5, 0x7610, R24 ;  /* 0x0000761005180816 */ /* 0x000fe20000000018 */
[----:B------:R-:W-:Y:S01]  /*0d30*/  IMAD.SHL.U32 R5, R27, 0x1000000, RZ ;  /* 0x010000001b057824 */ /* 0x000fe200078e00ff */
[----:B------:R-:W-:-:S04]  /*0d40*/  ISETP.NE.AND P0, PT, R21, RZ, PT ;  /* 0x000000ff1500720c */ /* 0x000fc80003f05270 */
[----:B------:R-:W-:-:S04]  /*0d50*/  LOP3.LUT R5, R12, 0xf000000, R5, 0xf8, !PT ;  /* 0x0f0000000c057812 */ /* 0x000fc800078ef805 */
[----:B------:R-:W-:Y:S01]  /*0d60*/  LOP3.LUT R5, R5, R10, RZ, 0xfc, !PT ;  /* 0x0000000a05057212 */ /* 0x000fe200078efcff */
[----:B------:R-:W-:Y:S06]  /*0d70*/  @!P2 BRA `(.L_x_7) ;  /* 0x000000000020a947 */ /* 0x000fec0003800000 */
[--C-:B------:R-:W-:Y:S02]  /*0d80*/  SHF.R.U32.HI R7, RZ, 0x14, R10.reuse ;  /* 0x00000014ff077819 */ /* 0x100fe4000001160a */
[----:B------:R-:W-:Y:S02]  /*0d90*/  SHF.R.U32.HI R10, RZ, 0x16, R10 ;  /* 0x00000016ff0a7819 */ /* 0x000fe4000001160a */
[----:B------:R-:W-:Y:S02]  /*0da0*/  LOP3.LUT P2, R7, R7, 0x3, RZ, 0xc0, !PT ;  /* 0x0000000307077812 */ /* 0x000fe4000784c0ff */
[----:B------:R-:W-:-:S03]  /*0db0*/  LOP3.LUT R10, R10, 0x3, RZ, 0x3c, !PT ;  /* 0x000000030a0a7812 */ /* 0x000fc600078e3cff */
[----:B------:R-:W-:-:S05]  /*0dc0*/  VIADD R7, R7, 0xffffffff ;  /* 0xffffffff07077836 */ /* 0x000fca0000000000 */
[----:B------:R-:W-:-:S04]  /*0dd0*/  SEL R7, R7, 0x1, P2 ;  /* 0x0000000107077807 */ /* 0x000fc80001000000 */
[----:B------:R-:W-:-:S04]  /*0de0*/  IADD3 R7, PT, PT, R10, R24, R7 ;  /* 0x000000180a077210 */ /* 0x000fc80007ffe007 */
[----:B------:R-:W-:-:S07]  /*0df0*/  PRMT R24, R7, 0x7610, R24 ;  /* 0x0000761007187816 */ /* 0x000fce0000000018 */
.L_x_7:
[----:B------:R-:W-:Y:S02]  /*0e00*/  SHF.R.U32.HI R7, RZ, 0x18, R5 ;  /* 0x00000018ff077819 */ /* 0x000fe40000011605 */
[----:B------:R-:W-:Y:S02]  /*0e10*/  SEL R6, R6, 0x4, P0 ;  /* 0x0000000406067807 */ /* 0x000fe40000000000 */
[----:B------:R-:W-:Y:S02]  /*0e20*/  LOP3.LUT R10, R7, 0xf, RZ, 0xc0, !PT ;  /* 0x0000000f070a7812 */ /* 0x000fe400078ec0ff */
[----:B------:R-:W-:Y:S02]  /*0e30*/  ISETP.NE.AND P2, PT, R17, RZ, PT ;  /* 0x000000ff1100720c */ /* 0x000fe40003f45270 */
[----:B------:R-:W-:-:S04]  /*0e40*/  ISETP.NE.U32.AND P0, PT, R10, RZ, PT ;  /* 0x000000ff0a00720c */ /* 0x000fc80003f05070 */
[----:B------:R-:W-:-:S13]  /*0e50*/  ISETP.NE.AND.EX P0, PT, RZ, RZ, PT, P0 ;  /* 0x000000ffff00720c */ /* 0x000fda0003f05300 */
[----:B------:R-:W-:Y:S05]  /*0e60*/  @!P0 BRA `(.L_x_8) ;  /* 0x0000000000208947 */ /* 0x000fea0003800000 */
[----:B------:R-:W-:-:S04]  /*0e70*/  LOP3.LUT R7, R7, 0x3, RZ, 0xc0, !PT ;  /* 0x0000000307077812 */ /* 0x000fc800078ec0ff */
[C---:B------:R-:W-:Y:S02]  /*0e80*/  ISETP.GE.U32.AND P0, PT, R7.reuse, 0x2, PT ;  /* 0x000000020700780c */ /* 0x040fe40003f06070 */
[----:B------:R-:W-:-:S11]  /*0e90*/  IADD3 R11, PT, PT, -R7, 0x2, RZ ;  /* 0x00000002070b7810 */ /* 0x000fd60007ffe1ff */
[----:B------:R-:W-:Y:S01]  /*0ea0*/  @P0 VIADD R11, R7, 0xfe ;  /* 0x000000fe070b0836 */ /* 0x000fe20000000000 */
[----:B------:R-:W-:-:S04]  /*0eb0*/  SHF.R.U64 R7, R10, 0x2, RZ ;  /* 0x000000020a077819 */ /* 0x000fc800000012ff */
[----:B------:R-:W-:-:S04]  /*0ec0*/  LOP3.LUT R7, R7, 0x3, RZ, 0x3c, !PT ;  /* 0x0000000307077812 */ /* 0x000fc800078e3cff */
[----:B------:R-:W-:-:S04]  /*0ed0*/  IADD3 R7, PT, PT, R7, R24, R11 ;  /* 0x0000001807077210 */ /* 0x000fc80007ffe00b */
[----:B------:R-:W-:-:S07]  /*0ee0*/  PRMT R24, R7, 0x7610, R24 ;  /* 0x0000761007187816 */ /* 0x000fce0000000018 */
.L_x_8:
[----:B------:R-:W-:Y:S01]  /*0ef0*/  ISETP.GE.U32.AND.EX P5, PT, R5, 0x10000000, PT, P5 ;  /* 0x100000000500780c */ /* 0x000fe20003fa6150 */
[----:B------:R-:W0:Y:S01]  /*0f00*/  LDCU UR4, c[0x0][0x390] ;  /* 0x00007200ff0477ac */ /* 0x000e220008000800 */
[----:B------:R-:W-:Y:S02]  /*0f10*/  SEL R6, R6, 0x5, P3 ;  /* 0x0000000506067807 */ /* 0x000fe40001800000 */
[----:B------:R-:W-:Y:S02]  /*0f20*/  ISETP.NE.AND P0, PT, R16, RZ, PT ;  /* 0x000000ff1000720c */ /* 0x000fe40003f05270 */
[----:B------:R-:W-:-:S04]  /*0f30*/  SEL R6, R6, 0x6, P4 ;  /* 0x0000000606067807 */ /* 0x000fc80002000000 */
[----:B------:R-:W-:Y:S02]  /*0f40*/  SEL R6, R6, 0x7, P1 ;  /* 0x0000000706067807 */ /* 0x000fe40000800000 */
[----:B------:R-:W-:Y:S02]  /*0f50*/  ISETP.NE.AND P1, PT, R14, RZ, PT ;  /* 0x000000ff0e00720c */ /* 0x000fe40003f25270 */
[--C-:B------:R-:W-:Y:S02]  /*0f60*/  @P5 SHF.R.U32.HI R7, RZ, 0x1c, R5.reuse ;  /* 0x0000001cff075819 */ /* 0x100fe40000011605 */
[----:B------:R-:W-:Y:S02]  /*0f70*/  @P5 SHF.R.U32.HI R10, RZ, 0x1e, R5 ;  /* 0x0000001eff0a5819 */ /* 0x000fe40000011605 */
[----:B------:R-:W-:Y:S02]  /*0f80*/  @P5 LOP3.LUT R7, R7, 0x3, RZ, 0xc, !PT ;  /* 0x0000000307075812 */ /* 0x000fe400078e0cff */
[----:B------:R-:W-:-:S02]  /*0f90*/  @P5 LOP3.LUT R10, R10, 0x3, RZ, 0x3c, !PT ;  /* 0x000000030a0a5812 */ /* 0x000fc400078e3cff */
[----:B------:R-:W-:Y:S02]  /*0fa0*/  SEL R6, R6, 0x8, P6 ;  /* 0x0000000806067807 */ /* 0x000fe40003000000 */
[----:B------:R-:W-:Y:S02]  /*0fb0*/  @P5 IADD3 R7, PT, PT, R10, R24, R7 ;  /* 0x000000180a075210 */ /* 0x000fe40007ffe007 */
[----:B------:R-:W-:Y:S02]  /*0fc0*/  SEL R6, R6, 0x9, P2 ;  /* 0x0000000906067807 */ /* 0x000fe40001000000 */
[----:B------:R-:W-:Y:S02]  /*0fd0*/  @P5 PRMT R24, R7, 0x7610, R24 ;  /* 0x0000761007185816 */ /* 0x000fe40000000018 */
[----:B------:R-:W-:Y:S02]  /*0fe0*/  SEL R6, R6, 0xa, P0 ;  /* 0x0000000a06067807 */ /* 0x000fe40000000000 */
[----:B------:R-:W-:-:S02]  /*0ff0*/  LOP3.LUT R7, R24, 0xffff, RZ, 0xc0, !PT ;  /* 0x0000ffff18077812 */ /* 0x000fc400078ec0ff */
[----:B------:R-:W-:Y:S02]  /*1000*/  ISETP.NE.AND P0, PT, R15, RZ, PT ;  /* 0x000000ff0f00720c */ /* 0x000fe40003f05270 */
[----:B------:R-:W-:Y:S02]  /*1010*/  LOP3.LUT R10, R7, 0xff, RZ, 0xc0, !PT ;  /* 0x000000ff070a7812 */ /* 0x000fe400078ec0ff */
[----:B------:R-:W-:Y:S02]  /*1020*/  SEL R6, R6, 0xb, P1 ;  /* 0x0000000b06067807 */ /* 0x000fe40000800000 */
[----:B------:R-:W-:Y:S01]  /*1030*/  ISETP.NE.AND P1, PT, R13, RZ, PT ;  /* 0x000000ff0d00720c */ /* 0x000fe20003f25270 */
[----:B------:R-:W-:Y:S01]  /*1040*/  IMAD.IADD R10, R9, 0x1, R10 ;  /* 0x00000001090a7824 */ /* 0x000fe200078e020a */
[----:B------:R-:W-:-:S04]  /*1050*/  SEL R6, R6, 0xc, P0 ;  /* 0x0000000c06067807 */ /* 0x000fc80000000000 */
[----:B0-----:R-:W-:-:S13]  /*1060*/  ISETP.GT.AND P2, PT, R10, UR4, PT ;  /* 0x000000040a007c0c */ /* 0x001fda000bf44270 */
[----:B------:R-:W-:Y:S05]  /*1070*/  @P2 EXIT ;  /* 0x000000000000294d */ /* 0x000fea0003800000 */
[----:B------:R-:W-:Y:S01]  /*1080*/  ISETP.NE.AND P3, PT, R0, RZ, PT ;  /* 0x000000ff0000720c */ /* 0x000fe20003f65270 */
[----:B------:R-:W0:Y:S01]  /*1090*/  LDCU.64 UR8, c[0x0][0x3a0] ;  /* 0x00007400ff0877ac */ /* 0x000e220008000a00 */
[----:B------:R-:W-:Y:S01]  /*10a0*/  ISETP.NE.AND P0, PT, R27, RZ, PT ;  /* 0x000000ff1b00720c */ /* 0x000fe20003f05270 */
[----:B------:R-:W-:Y:S01]  /*10b0*/  BSSY.RECONVERGENT B0, `(.L_x_9) ;  /* 0x0000011000007945 */ /* 0x000fe20003800200 */
[----:B------:R-:W-:Y:S02]  /*10c0*/  SEL R6, R6, 0xd, P1 ;  /* 0x0000000d06067807 */ /* 0x000fe40000800000 */
[----:B------:R-:W-:Y:S02]  /*10d0*/  ISETP.NE.AND P1, PT, R23, RZ, PT ;  /* 0x000000ff1700720c */ /* 0x000fe40003f25270 */
[----:B------:R-:W-:Y:S02]  /*10e0*/  SEL R6, R6, 0xe, P0 ;  /* 0x0000000e06067807 */ /* 0x000fe40000000000 */
[----:B------:R-:W-:-:S02]  /*10f0*/  ISETP.GT.U32.AND P2, PT, R0, 0x3f, PT ;  /* 0x0000003f0000780c */ /* 0x000fc40003f44070 */
[----:B------:R-:W-:Y:S01]  /*1100*/  SEL R6, R6, 0xf, P1 ;  /* 0x0000000f06067807 */ /* 0x000fe20000800000 */
[----:B------:R-:W-:Y:S10]  /*1110*/  @P3 BRA `(.L_x_10) ;  /* 0x0000000000283947 */ /* 0x000ff40003800000 */
[----:B------:R-:W1:Y:S01]  /*1120*/  S2UR UR5, SR_CgaCtaId ;  /* 0x00000000000579c3 */ /* 0x000e620000008800 */
[----:B------:R-:W-:Y:S01]  /*1130*/  UMOV UR4, 0x400 ;  /* 0x0000040000047882 */ /* 0x000fe20000000000 */
[----:B------:R-:W-:Y:S02]  /*1140*/  PRMT R8, R8, 0x3340, R7 ;  /* 0x0000334008087816 */ /* 0x000fe40000000007 */
[----:B------:R-:W-:Y:S01]  /*1150*/  PRMT R9, R6, 0x3340, R9 ;  /* 0x0000334006097816 */ /* 0x000fe20000000009 */
[----:B------:R-:W-:-:S03]  /*1160*/  IMAD.MOV.U32 R6, RZ, RZ, 0x1 ;  /* 0x00000001ff067424 */ /* 0x000fc600078e00ff */
[----:B------:R-:W-:Y:S01]  /*1170*/  PRMT R8, R9, 0x5410, R8 ;  /* 0x0000541009087816 */ /* 0x000fe20000000008 */
[----:B-1----:R-:W-:-:S09]  /*1180*/  ULEA UR4, UR5, UR4, 0x18 ;  /* 0x0000000405047291 */ /* 0x002fd2000f8ec0ff */
[----:B------:R1:W-:Y:S04]  /*1190*/  STS.64 [UR4+0x48], R4 ;  /* 0x00004804ff007988 */ /* 0x0003e80008000a04 */
[----:B------:R1:W-:Y:S04]  /*11a0*/  STS [UR4+0x50], R8 ;  /* 0x00005008ff007988 */ /* 0x0003e80008000804 */
[----:B------:R1:W-:Y:S02]  /*11b0*/  STS [UR4+0x40], R6 ;  /* 0x00004006ff007988 */ /* 0x0003e40008000804 */
.L_x_10:
[----:B0-----:R-:W-:Y:S05]  /*11c0*/  BSYNC.RECONVERGENT B0 ;  /* 0x0000000000007941 */ /* 0x001fea0003800200 */
.L_x_9:
[----:B------:R-:W-:Y:S04]  /*11d0*/  BSSY.RECONVERGENT B0, `(.L_x_11) ;  /* 0x0000065000007945 */ /* 0x000fe80003800200 */
[----:B------:R-:W-:Y:S05]  /*11e0*/  @P2 BRA `(.L_x_12) ;  /* 0x00000004008c2947 */ /* 0x000fea0003800000 */
[----:B------:R-:W0:Y:S01]  /*11f0*/  LDC R11, c[0x0][0x360] ;  /* 0x0000d800ff0b7b82 */ /* 0x000e220000000800 */
[----:B------:R-:W-:Y:S01]  /*1200*/  BSSY.RECONVERGENT B1, `(.L_x_13) ;  /* 0x0000035000017945 */ /* 0x000fe20003800200 */
[----:B------:R-:W-:Y:S01]  /*1210*/  IMAD.MOV.U32 R10, RZ, RZ, R0 ;  /* 0x000000ffff0a7224 */ /* 0x000fe200078e0000 */
[----:B0-----:R-:W0:Y:S01]  /*1220*/  I2F.U32.RP R9, R11 ;  /* 0x0000000b00097306 */ /* 0x001e220000209000 */
[----:B-1----:R-:W-:Y:S01]  /*1230*/  IMAD.IADD R6, R0, 0x1, R11 ;  /* 0x0000000100067824 */ /* 0x002fe200078e020b */
[----:B------:R-:W-:-:S04]  /*1240*/  ISETP.NE.U32.AND P2, PT, R11, RZ, PT ;  /* 0x000000ff0b00720c */ /* 0x000fc80003f45070 */
[C---:B------:R-:W-:Y:S02]  /*1250*/  ISETP.GE.U32.AND P0, PT, R6.reuse, 0x40, PT ;  /* 0x000000400600780c */ /* 0x040fe40003f06070 */
[----:B------:R-:W-:Y:S01]  /*1260*/  VIMNMX.U32 R7, PT, PT, R6, 0x40, !PT ;  /* 0x0000004006077848 */ /* 0x000fe20007fe0000 */
[----:B0-----:R-:W0:Y:S02]  /*1270*/  MUFU.RCP R9, R9 ;  /* 0x0000000900097308 */ /* 0x001e240000001000 */
[----:B0-----:R-:W-:-:S06]  /*1280*/  VIADD R4, R9, 0xffffffe ;  /* 0x0ffffffe09047836 */ /* 0x001fcc0000000000 */
[----:B------:R0:W1:Y:S02]  /*1290*/  F2I.FTZ.U32.TRUNC.NTZ R5, R4 ;  /* 0x0000000400057305 */ /* 0x000064000021f000 */
[----:B0-----:R-:W-:Y:S02]  /*12a0*/  IMAD.MOV.U32 R4, RZ, RZ, RZ ;  /* 0x000000ffff047224 */ /* 0x001fe400078e00ff */
[----:B-1----:R-:W-:-:S04]  /*12b0*/  IMAD.MOV R8, RZ, RZ, -R5 ;  /* 0x000000ffff087224 */ /* 0x002fc800078e0a05 */
[----:B------:R-:W-:Y:S01]  /*12c0*/  IMAD R13, R8, R11, RZ ;  /* 0x0000000b080d7224 */ /* 0x000fe200078e02ff */
[----:B------:R-:W-:-:S03]  /*12d0*/  SEL R8, RZ, 0x1, P0 ;  /* 0x00000001ff087807 */ /* 0x000fc60000000000 */
[----:B------:R-:W-:Y:S01]  /*12e0*/  IMAD.HI.U32 R5, R5, R13, R4 ;  /* 0x0000000d05057227 */ /* 0x000fe200078e0004 */
[----:B------:R-:W-:-:S05]  /*12f0*/  IADD3 R6, PT, PT, R7, -R6, -R8 ;  /* 0x8000000607067210 */ /* 0x000fca0007ffe808 */
[----:B------:R-:W-:-:S04]  /*1300*/  IMAD.HI.U32 R5, R5, R6, RZ ;  /* 0x0000000605057227 */ /* 0x000fc800078e00ff */
[----:B------:R-:W-:-:S04]  /*1310*/  IMAD.MOV R4, RZ, RZ, -R5 ;  /* 0x000000ffff047224 */ /* 0x000fc800078e0a05 */
[----:B------:R-:W-:-:S05]  /*1320*/  IMAD R6, R11, R4, R6 ;  /* 0x000000040b067224 */ /* 0x000fca00078e0206 */
[----:B------:R-:W-:-:S13]  /*1330*/  ISETP.GE.U32.AND P0, PT, R6, R11, PT ;  /* 0x0000000b0600720c */ /* 0x000fda0003f06070 */
[----:B------:R-:W-:Y:S02]  /*1340*/  @P0 IMAD.IADD R6, R6, 0x1, -R11 ;  /* 0x0000000106060824 */ /* 0x000fe400078e0a0b */
[----:B------:R-:W-:-:S03]  /*1350*/  @P0 VIADD R5, R5, 0x1 ;  /* 0x0000000105050836 */ /* 0x000fc60000000000 */
[----:B------:R-:W-:-:S13]  /*1360*/  ISETP.GE.U32.AND P1, PT, R6, R11, PT ;  /* 0x0000000b0600720c */ /* 0x000fda0003f26070 */
[----:B------:R-:W-:Y:S01]  /*1370*/  @P1 VIADD R5, R5, 0x1 ;  /* 0x0000000105051836 */ /* 0x000fe20000000000 */
[----:B------:R-:W-:-:S05]  /*1380*/  @!P2 LOP3.LUT R5, RZ, R11, RZ, 0x33, !PT ;  /* 0x0000000bff05a212 */ /* 0x000fca00078e33ff */
[----:B------:R-:W-:-:S05]  /*1390*/  IMAD.IADD R5, R8, 0x1, R5 ;  /* 0x0000000108057824 */ /* 0x000fca00078e0205 */
[C---:B------:R-:W-:Y:S02]  /*13a0*/  LOP3.LUT R4, R5.reuse, 0x3, RZ, 0xc0, !PT ;  /* 0x0000000305047812 */ /* 0x040fe400078ec0ff */
[----:B------:R-:W-:Y:S02]  /*13b0*/  ISETP.GE.U32.AND P1, PT, R5, 0x3, PT ;  /* 0x000000030500780c */ /* 0x000fe40003f26070 */
[----:B------:R-:W-:-:S13]  /*13c0*/  ISETP.NE.AND P0, PT, R4, 0x3, PT ;  /* 0x000000030400780c */ /* 0x000fda0003f05270 */
[----:B------:R-:W-:Y:S05]  /*13d0*/  @!P0 BRA `(.L_x_14) ;  /* 0x00000000005c8947 */ /* 0x000fea0003800000 */
[----:B------:R-:W0:Y:S01]  /*13e0*/  S2R R7, SR_CgaCtaId ;  /* 0x0000000000077919 */ /* 0x000e220000008800 */
[----:B------:R-:W1:Y:S01]  /*13f0*/  LDCU.64 UR4, c[0x0][0x3a0] ;  /* 0x00007400ff0477ac */ /* 0x000e620008000a00 */
[----:B------:R-:W-:Y:S01]  /*1400*/  VIADD R5, R5, 0x1 ;  /* 0x0000000105057836 */ /* 0x000fe20000000000 */
[----:B------:R-:W-:Y:S01]  /*1410*/  MOV R4, 0x400 ;  /* 0x0000040000047802 */ /* 0x000fe20000000f00 */
[----:B------:R-:W-:-:S03]  /*1420*/  IMAD.MOV.U32 R10, RZ, RZ, R0 ;  /* 0x000000ffff0a7224 */ /* 0x000fc600078e0000 */
[----:B------:R-:W-:-:S05]  /*1430*/  LOP3.LUT R5, R5, 0x3, RZ, 0xc0, !PT ;  /* 0x0000000305057812 */ /* 0x000fca00078ec0ff */
[----:B------:R-:W-:Y:S01]  /*1440*/  IMAD.MOV R6, RZ, RZ, -R5 ;  /* 0x000000ffff067224 */ /* 0x000fe200078e0a05 */
[----:B-1----:R-:W-:-:S05]  /*1450*/  IADD3 R12, P0, PT, R0, UR4, RZ ;  /* 0x00000004000c7c10 */ /* 0x002fca000ff1e0ff */
[----:B------:R-:W-:Y:S01]  /*1460*/  IMAD.X R13, RZ, RZ, UR5, P0 ;  /* 0x00000005ff0d7e24 */ /* 0x000fe200080e06ff */
[----:B0-----:R-:W-:-:S07]  /*1470*/  LEA R9, R7, R4, 0x18 ;  /* 0x0000000407097211 */ /* 0x001fce00078ec0ff */
.L_x_15:
[----:B0-----:R-:W-:Y:S02]  /*1480*/  IMAD.MOV.U32 R4, RZ, RZ, R12 ;  /* 0x000000ffff047224 */ /* 0x001fe400078e000c */
[----:B------:R-:W-:-:S05]  /*1490*/  IMAD.MOV.U32 R5, RZ, RZ, R13 ;  /* 0x000000ffff057224 */ /* 0x000fca00078e000d */
[----:B------:R-:W2:Y:S01]  /*14a0*/  LDG.E.U8 R4, desc[UR6][R4.64] ;  /* 0x0000000604047981 */ /* 0x000ea2000c1e1100 */
[----:B------:R-:W-:Y:S01]  /*14b0*/  LOP3.LUT R7, R10, 0xfffffffc, RZ, 0xc0, !PT ;  /* 0xfffffffc0a077812 */ /* 0x000fe200078ec0ff */
[----:B------:R-:W-:Y:S01]  /*14c0*/  VIADD R6, R6, 0x1 ;  /* 0x0000000106067836 */ /* 0x000fe20000000000 */
[----:B------:R-:W-:Y:S01]  /*14d0*/  LOP3.LUT R8, R10, 0x3, RZ, 0xc0, !PT ;  /* 0x000000030a087812 */ /* 0x000fe200078ec0ff */
[C---:B------:R-:W-:Y:S01]  /*14e0*/  IMAD.IADD R10, R11.reuse, 0x1, R10 ;  /* 0x000000010b0a7824 */ /* 0x040fe200078e020a */
[----:B------:R-:W-:Y:S02]  /*14f0*/  IADD3 R12, P2, PT, R11, R12, RZ ;  /* 0x0000000c0b0c7210 */ /* 0x000fe40007f5e0ff */
[----:B------:R-:W-:Y:S02]  /*1500*/  IADD3 R7, PT, PT, R8, R9, R7 ;  /* 0x0000000908077210 */ /* 0x000fe40007ffe007 */
[----:B------:R-:W-:Y:S01]  /*1510*/  ISETP.NE.AND P0, PT, R6, RZ, PT ;  /* 0x000000ff0600720c */ /* 0x000fe20003f05270 */
[----:B------:R-:W-:-:S02]  /*1520*/  IMAD.X R13, RZ, RZ, R13, P2 ;  /* 0x000000ffff0d7224 */ /* 0x000fc400010e060d */
[----:B--2---:R0:W-:Y:S10]  /*1530*/  STS.U8 [R7], R4 ;  /* 0x0000000407007388 */ /* 0x0041f40000000000 */
[----:B------:R-:W-:Y:S05]  /*1540*/  @P0 BRA `(.L_x_15) ;  /* 0xfffffffc00cc0947 */ /* 0x000fea000383ffff */
.L_x_14:
[----:B------:R-:W-:Y:S05]  /*1550*/  BSYNC.RECONVERGENT B1 ;  /* 0x0000000000017941 */ /* 0x000fea0003800200 */
.L_x_13:
[----:B------:R-:W-:Y:S05]  /*1560*/  @!P1 BRA `(.L_x_12) ;  /* 0x0000000000ac9947 */ /* 0x000fea0003800000 */
[----:B------:R-:W1:Y:S01]  /*1570*/  S2R R6, SR_CgaCtaId ;  /* 0x0000000000067919 */ /* 0x000e620000008800 */
[----:B------:R-:W-:Y:S01]  /*1580*/  MOV R13, 0x400 ;  /* 0x00000400000d7802 */ /* 0x000fe20000000f00 */
[C---:B------:R-:W-:Y:S01]  /*1590*/  IMAD.IADD R16, R10.reuse, 0x1, R11 ;  /* 0x000000010a107824 */ /* 0x040fe200078e020b */
[----:B0-----:R-:W-:Y:S01]  /*15a0*/  LOP3.LUT R4, R10, 0x3, RZ, 0xc0, !PT ;  /* 0x000000030a047812 */ /* 0x001fe200078ec0ff */
[C-C-:B------:R-:W-:Y:S02]  /*15b0*/  IMAD R12, R11.reuse, 0x2, R10.reuse ;  /* 0x000000020b0c7824 */ /* 0x140fe400078e020a */
[----:B------:R-:W-:Y:S01]  /*15c0*/  IMAD R14, R11, 0x3, R10 ;  /* 0x000000030b0e7824 */ /* 0x000fe200078e020a */
[----:B-1----:R-:W-:Y:S02]  /*15d0*/  LEA R13, R6, R13, 0x18 ;  /* 0x0000000d060d7211 */ /* 0x002fe400078ec0ff */
[----:B------:R-:W-:-:S03]  /*15e0*/  LOP3.LUT R6, R16, 0x3, RZ, 0xc0, !PT ;  /* 0x0000000310067812 */ /* 0x000fc600078ec0ff */
[--C-:B------:R-:W-:Y:S02]  /*15f0*/  IMAD.IADD R15, R4, 0x1, R13.reuse ;  /* 0x00000001040f7824 */ /* 0x100fe400078e020d */
[----:B------:R-:W-:-:S07]  /*1600*/  IMAD.IADD R17, R6, 0x1, R13 ;  /* 0x0000000106117824 */ /* 0x000fce00078e020d */
.L_x_16:
[----:B--2---:R-:W-:Y:S02]  /*1610*/  IADD3 R18, P0, PT, R10, UR8, RZ ;  /* 0x000000080a127c10 */ /* 0x004fe4000ff1e0ff */
[----:B------:R-:W-:Y:S02]  /*1620*/  IADD3 R4, P1, PT, R16, UR8, RZ ;  /* 0x0000000810047c10 */ /* 0x000fe4000ff3e0ff */
[----:B------:R-:W-:Y:S01]  /*1630*/  IADD3 R6, P2, PT, R12, UR8, RZ ;  /* 0x000000080c067c10 */ /* 0x000fe2000ff5e0ff */
[----:B------:R-:W-:Y:S01]  /*1640*/  IMAD.X R19, RZ, RZ, UR9, P0 ;  /* 0x00000009ff137e24 */ /* 0x000fe200080e06ff */
[----:B------:R-:W-:Y:S01]  /*1650*/  IADD3 R8, P0, PT, R14, UR8, RZ ;  /* 0x000000080e087c10 */ /* 0x000fe2000ff1e0ff */
[----:B------:R-:W-:Y:S02]  /*1660*/  IMAD.X R5, RZ, RZ, UR9, P1 ;  /* 0x00000009ff057e24 */ /* 0x000fe400088e06ff */
[----:B------:R-:W-:Y:S01]  /*1670*/  IMAD.X R7, RZ, RZ, UR9, P2 ;  /* 0x00000009ff077e24 */ /* 0x000fe200090e06ff */
[----:B------:R0:W2:Y:S01]  /*1680*/  LDG.E.U8 R18, desc[UR6][R18.64] ;  /* 0x0000000612127981 */ /* 0x0000a2000c1e1100 */
[----:B------:R-:W-:-:S03]  /*1690*/  IMAD.X R9, RZ, RZ, UR9, P0 ;  /* 0x00000009ff097e24 */ /* 0x000fc600080e06ff */
[----:B------:R-:W3:Y:S04]  /*16a0*/  LDG.E.U8 R4, desc[UR6][R4.64] ;  /* 0x0000000604047981 */ /* 0x000ee8000c1e1100 */
[----:B------:R-:W4:Y:S04]  /*16b0*/  LDG.E.U8 R6, desc[UR6][R6.64] ;  /* 0x0000000606067981 */ /* 0x000f28000c1e1100 */
[----:B------:R-:W5:Y:S01]  /*16c0*/  LDG.E.U8 R8, desc[UR6][R8.64] ;  /* 0x0000000608087981 */ /* 0x000f62000c1e1100 */
[----:B------:R-:W-:Y:S02]  /*16d0*/  LOP3.LUT R26, R10, 0xfffffffc, RZ, 0xc0, !PT ;  /* 0xfffffffc0a1a7812 */ /* 0x000fe400078ec0ff */
[----:B------:R-:W-:Y:S01]  /*16e0*/  LOP3.LUT R20, R16, 0xfffffffc, RZ, 0xc0, !PT ;  /* 0xfffffffc10147812 */ /* 0x000fe200078ec0ff */
[----:B------:R-:W-:Y:S01]  /*16f0*/  IMAD R16, R11, 0x4, R16 ;  /* 0x000000040b107824 */ /* 0x000fe200078e0210 */
[----:B------:R-:W-:Y:S01]  /*1700*/  LOP3.LUT R22, R12, 0xfffffffc, RZ, 0xc0, !PT ;  /* 0xfffffffc0c167812 */ /* 0x000fe200078ec0ff */
[----:B0-----:R-:W-:Y:S01]  /*1710*/  IMAD.IADD R19, R26, 0x1, R15 ;  /* 0x000000011a137824 */ /* 0x001fe200078e020f */
[----:B------:R-:W-:Y:S01]  /*1720*/  LOP3.LUT R23, R12, 0x3, RZ, 0xc0, !PT ;  /* 0x000000030c177812 */ /* 0x000fe200078ec0ff */
[----:B------:R-:W-:Y:S01]  /*1730*/  IMAD.IADD R21, R17, 0x1, R20 ;  /* 0x0000000111157824 */ /* 0x000fe200078e0214 */
[C---:B------:R-:W-:Y:S01]  /*1740*/  LOP3.LUT R24, R14.reuse, 0xfffffffc, RZ, 0xc0, !PT ;  /* 0xfffffffc0e187812 */ /* 0x040fe200078ec0ff */
[C---:B------:R-:W-:Y:S01]  /*1750*/  IMAD R12, R11.reuse, 0x4, R12 ;  /* 0x000000040b0c7824 */ /* 0x040fe200078e020c */
[----:B------:R-:W-:Y:S01]  /*1760*/  LOP3.LUT R25, R14, 0x3, RZ, 0xc0, !PT ;  /* 0x000000030e197812 */ /* 0x000fe200078ec0ff */
[----:B------:R-:W-:Y:S01]  /*1770*/  IMAD R14, R11, 0x4, R14 ;  /* 0x000000040b0e7824 */ /* 0x000fe200078e020e */
[----:B------:R-:W-:-:S02]  /*1780*/  IADD3 R23, PT, PT, R23, R13, R22 ;  /* 0x0000000d17177210 */ /* 0x000fc40007ffe016 */
[----:B------:R-:W-:Y:S02]  /*1790*/  IADD3 R25, PT, PT, R25, R13, R24 ;  /* 0x0000000d19197210 */ /* 0x000fe40007ffe018 */
[----:B------:R-:W-:-:S04]  /*17a0*/  IADD3 R10, PT, PT, R11, R10, R11 ;  /* 0x0000000a0b0a7210 */ /* 0x000fc80007ffe00b */
[----:B------:R-:W-:-:S04]  /*17b0*/  IADD3 R10, PT, PT, R11, R10, R11 ;  /* 0x0000000a0b0a7210 */ /* 0x000fc80007ffe00b */
[----:B------:R-:W-:Y:S01]  /*17c0*/  ISETP.GE.U32.AND P0, PT, R10, 0x40, PT ;  /* 0x000000400a00780c */ /* 0x000fe20003f06070 */
[----:B--2---:R2:W-:Y:S04]  /*17d0*/  STS.U8 [R19], R18 ;  /* 0x0000001213007388 */ /* 0x0045e80000000000 */
[----:B---3--:R2:W-:Y:S04]  /*17e0*/  STS.U8 [R21], R4 ;  /* 0x0000000415007388 */ /* 0x0085e80000000000 */
[----:B----4-:R2:W-:Y:S04]  /*17f0*/  STS.U8 [R23], R6 ;  /* 0x0000000617007388 */ /* 0x0105e80000000000 */
[----:B-----5:R2:W-:Y:S01]  /*1800*/  STS.U8 [R25], R8 ;  /* 0x0000000819007388 */ /* 0x0205e20000000000 */
[----:B------:R-:W-:Y:S05]  /*1810*/  @!P0 BRA `(.L_x_16) ;  /* 0xfffffffc007c8947 */ /* 0x000fea000383ffff */
.L_x_12:
[----:B------:R-:W-:Y:S05]  /*1820*/  BSYNC.RECONVERGENT B0 ;  /* 0x0000000000007941 */ /* 0x000fea0003800200 */
.L_x_11:
[----:B------:R-:W3:Y:S08]  /*1830*/  S2UR UR5, SR_CgaCtaId ;  /* 0x00000000000579c3 */ /* 0x000ef00000008800 */
[----:B------:R-:W-:Y:S01]  /*1840*/  BAR.SYNC.DEFER_BLOCKING 0x0 ;  /* 0x0000000000007b1d */ /* 0x000fe20000010000 */
[----:B------:R-:W-:Y:S01]  /*1850*/  ISETP.NE.AND P0, PT, R0, RZ, PT ;  /* 0x000000ff0000720c */ /* 0x000fe20003f05270 */
[----:B------:R-:W-:Y:S01]  /*1860*/  IMAD.MOV.U32 R16, RZ, RZ, RZ ;  /* 0x000000ffff107224 */ /* 0x000fe200078e00ff */
[----:B------:R-:W-:Y:S01]  /*1870*/  CS2R R14, SRZ ;  /* 0x00000000000e7805 */ /* 0x000fe2000001ff00 */
[----:B------:R-:W-:-:S02]  /*1880*/  IMAD.MOV.U32 R13, RZ, RZ, RZ ;  /* 0x000000ffff0d7224 */ /* 0x000fc400078e00ff */
[----:B------:R-:W-:Y:S02]  /*1890*/  UMOV UR4, 0x400 ;  /* 0x0000040000047882 */ /* 0x000fe40000000000 */
[----:B---3--:R-:W-:-:S06]  /*18a0*/  ULEA UR8, UR5, UR4, 0x18 ;  /* 0x0000000405087291 */ /* 0x008fcc000f8ec0ff */
[----:B------:R-:W-:Y:S01]  /*18b0*/  @!P0 STG.E.U8 desc[UR6][R2.64], RZ ;  /* 0x000000ff02008986 */ /* 0x000fe2000c101106 */
[----:B------:R-:W-:Y:S01]  /*18c0*/  UIADD3 UR4, UPT, UPT, UR4, 0x40, URZ ;  /* 0x0000004004047890 */ /* 0x000fe2000fffe0ff */
[----:B--2---:R-:W-:-:S03]  /*18d0*/  IMAD.U32 R18, RZ, RZ, UR8 ;  /* 0x00000008ff127e24 */ /* 0x004fc6000f8e00ff */
[----:B------:R-:W-:Y:S02]  /*18e0*/  ULEA UR4, UR5, UR4, 0x18 ;  /* 0x0000000405047291 */ /* 0x000fe4000f8ec0ff */
[----:B01----:R-:W0:Y:S01]  /*18f0*/  LDS R4, [R18+0x40] ;  /* 0x0000400012047984 */ /* 0x003e220000000800 */
[----:B------:R-:W-:Y:S01]  /*1900*/  BAR.SYNC.DEFER_BLOCKING 0x0 ;  /* 0x0000000000007b1d */ /* 0x000fe20000010000 */
[----:B0-----:R-:W-:-:S13]  /*1910*/  ISETP.NE.AND P0, PT, R4, RZ, PT ;  /* 0x000000ff0400720c */ /* 0x001fda0003f05270 */
[----:B------:R-:W-:Y:S05]  /*1920*/  @!P0 BRA `(.L_x_17) ;  /* 0x0000000800608947 */ /* 0x000fea0003800000 */
[C---:B------:R-:W-:Y:S01]  /*1930*/  IMAD.SHL.U32 R4, R0.reuse, 0x4, RZ ;  /* 0x0000000400047824 */ /* 0x040fe200078e00ff */
[----:B------:R-:W-:Y:S01]  /*1940*/  LOP3.LUT R9, R0, 0x3, RZ, 0xc0, !PT ;  /* 0x0000000300097812 */ /* 0x000fe200078ec0ff */
[----:B------:R-:W-:Y:S01]  /*1950*/  IMAD.U32 R12, RZ, RZ, UR4 ;  /* 0x00000004ff0c7e24 */ /* 0x000fe2000f8e00ff */
[----:B------:R-:W-:Y:S01]  /*1960*/  SHF.R.U32.HI R10, RZ, 0x2, R0 ;  /* 0x00000002ff0a7819 */ /* 0x000fe20000011600 */
[----:B------:R-:W0:Y:S01]  /*1970*/  LDCU UR9, c[0x0][0x390] ;  /* 0x00007200ff0977ac */ /* 0x000e220008000800 */
[----:B------:R-:W-:Y:S01]  /*1980*/  LOP3.LUT R4, R4, 0xc, RZ, 0xc0, !PT ;  /* 0x0000000c04047812 */ /* 0x000fe200078ec0ff */
[----:B------:R-:W-:Y:S01]  /*1990*/  IMAD.IADD R11, R9, 0x1, R18 ;  /* 0x00000001090b7824 */ /* 0x000fe200078e0212 */
[----:B------:R-:W-:Y:S02]  /*19a0*/  LOP3.LUT R10, RZ, R10, RZ, 0x33, !PT ;  /* 0x0000000aff0a7212 */ /* 0x000fe400078e33ff */
[----:B------:R1:W2:Y:S05]  /*19b0*/  LDC R8, c[0x3][R4] ;  /* 0x00c0000004087b82 */ /* 0x0002aa0000000800 */
.L_x_26:
[----:B0-----:R-:W3:Y:S01]  /*19c0*/  LDS R7, [R18+0x40] ;  /* 0x0000400012077984 */ /* 0x001ee20000000800 */
[----:B------:R-:W-:Y:S01]  /*19d0*/  ISETP.NE.AND P1, PT, R0, RZ, PT ;  /* 0x000000ff0000720c */ /* 0x000fe20003f25270 */
[----:B------:R-:W-:-:S12]  /*19e0*/  BSSY.RECONVERGENT B0, `(.L_x_18) ;  /* 0x0000013000007945 */ /* 0x000fd80003800200 */
[----:B------:R-:W4:Y:S01]  /*19f0*/  @!P1 S2R R27, SR_CgaCtaId ;  /* 0x00000000001b9919 */ /* 0x000f220000008800 */
[----:B------:R-:W-:Y:S01]  /*1a00*/  @!P1 MOV R6, 0x400 ;  /* 0x0000040000069802 */ /* 0x000fe20000000f00 */
[----:B---3--:R-:W-:-:S05]  /*1a10*/  IMAD.IADD R7, R10, 0x1, R7 ;  /* 0x000000010a077824 */ /* 0x008fca00078e0207 */
[----:B------:R-:W-:Y:S02]  /*1a20*/  ISETP.GE.AND P0, PT, R7, RZ, PT ;  /* 0x000000ff0700720c */ /* 0x000fe40003f06270 */
[----:B----4-:R-:W-:-:S11]  /*1a30*/  @!P1 LEA R18, R27, R6, 0x18 ;  /* 0x000000061b129211 */ /* 0x010fd600078ec0ff */
[----:B------:R-:W-:Y:S05]  /*1a40*/  @!P0 BRA `(.L_x_19) ;  /* 0x0000000000308947 */ /* 0x000fea0003800000 */
[----:B------:R-:W-:-:S05]  /*1a50*/  IMAD R24, R7, 0x10, R12 ;  /* 0x0000001007187824 */ /* 0x000fca00078e020c */
[----:B------:R-:W3:Y:S04]  /*1a60*/  LDS.64 R6, [R24+0x10] ;  /* 0x0000100018067984 */ /* 0x000ee80000000a00 */
[----:B-1----:R1:W4:Y:S01]  /*1a70*/  LDS.64 R4, [R24+0x8] ;  /* 0x0000080018047984 */ /* 0x0023220000000a00 */
[C---:B---3--:R-:W-:Y:S02]  /*1a80*/  PRMT R21, R6.reuse, 0x7770, RZ ;  /* 0x0000777006157816 */ /* 0x048fe400000000ff */
[C---:B------:R-:W-:Y:S02]  /*1a90*/  PRMT R23, R6.reuse, 0x7771, RZ ;  /* 0x0000777106177816 */ /* 0x040fe400000000ff */
[C---:B------:R-:W-:Y:S02]  /*1aa0*/  PRMT R25, R6.reuse, 0x7772, RZ ;  /* 0x0000777206197816 */ /* 0x040fe400000000ff */
[----:B------:R-:W-:-:S02]  /*1ab0*/  PRMT R6, R6, 0x7773, RZ ;  /* 0x0000777306067816 */ /* 0x000fc400000000ff */
[C---:B------:R-:W-:Y:S02]  /*1ac0*/  PRMT R17, R7.reuse, 0x7770, RZ ;  /* 0x0000777007117816 */ /* 0x040fe400000000ff */
[C---:B------:R-:W-:Y:S02]  /*1ad0*/  PRMT R20, R7.reuse, 0x7771, RZ ;  /* 0x0000777107147816 */ /* 0x040fe400000000ff */
[C---:B------:R-:W-:Y:S02]  /*1ae0*/  PRMT R19, R7.reuse, 0x7772, RZ ;  /* 0x0000777207137816 */ /* 0x040fe400000000ff */
[----:B------:R-:W-:Y:S02]  /*1af0*/  PRMT R22, R7, 0x7773, RZ ;  /* 0x0000777307167816 */ /* 0x000fe400000000ff */
[----:B-1--4-:R-:W-:-:S07]  /*1b00*/  PRMT R24, R6, 0x7610, R24 ;  /* 0x0000761006187816 */ /* 0x012fce0000000018 */
.L_x_19:
[----:B0-----:R-:W-:Y:S05]  /*1b10*/  BSYNC.RECONVERGENT B0 ;  /* 0x0000000000007941 */ /* 0x001fea0003800200 */
.L_x_18:
[----:B------:R-:W-:Y:S06]  /*1b20*/  BAR.SYNC.DEFER_BLOCKING 0x0 ;  /* 0x0000000000007b1d */ /* 0x000fec0000010000 */
[----:B------:R-:W0:Y:S02]  /*1b30*/  @!P1 LDS R6, [R18+0x40] ;  /* 0x0000400012069984 */ /* 0x000e240000000800 */
[----:B0-----:R-:W-:-:S05]  /*1b40*/  @!P1 VIMNMX.U32 R6, PT, PT, R6, 0x8, !PT ;  /* 0x0000000806069848 */ /* 0x001fca0007fe0000 */
[----:B------:R-:W-:-:S05]  /*1b50*/  @!P1 VIADD R7, R6, 0xfffffff8 ;  /* 0xfffffff806079836 */ /* 0x000fca0000000000 */
[----:B------:R0:W-:Y:S01]  /*1b60*/  @!P1 STS [R18+0x40], R7 ;  /* 0x0000400712009388 */ /* 0x0001e20000000800 */
[----:B------:R-:W-:Y:S01]  /*1b70*/  BAR.SYNC.DEFER_BLOCKING 0x0 ;  /* 0x0000000000007b1d */ /* 0x000fe20000010000 */
[----:B------:R-:W-:-:S05]  /*1b80*/  IADD3 R16, P1, PT, R16, 0x1, RZ ;  /* 0x0000000110107810 */ /* 0x000fca0007f3e0ff */
[----:B------:R-:W-:Y:S01]  /*1b90*/  IMAD.X R15, RZ, RZ, R15, P1 ;  /* 0x000000ffff0f7224 */ /* 0x000fe200008e060f */
[----:B------:R-:W-:Y:S07]  /*1ba0*/  @!P0 BRA `(.L_x_20) ;  /* 0x0000000400a48947 */ /* 0x000fee0003800000 */
[----:B------:R-:W-:Y:S02]  /*1bb0*/  LOP3.LUT R6, R25, 0xffff, RZ, 0xc0, !PT ;  /* 0x0000ffff19067812 */ /* 0x000fe400078ec0ff */
[----:B------:R-:W-:Y:S02]  /*1bc0*/  IADD3 R14, P1, PT, R14, 0x1, RZ ;  /* 0x000000010e0e7810 */ /* 0x000fe40007f3e0ff */
[----:B0-----:R-:W-:-:S03]  /*1bd0*/  PRMT R7, R6, 0x8880, RZ ;  /* 0x0000888006077816 */ /* 0x001fc600000000ff */
[----:B------:R-:W-:Y:S01]  /*1be0*/  IMAD.X R13, RZ, RZ, R13, P1 ;  /* 0x000000ffff0d7224 */ /* 0x000fe200008e060d */
[----:B------:R-:W-:-:S04]  /*1bf0*/  LOP3.LUT R7, R7, 0x3, R0, 0x78, !PT ;  /* 0x0000000307077812 */ /* 0x000fc800078e7800 */
[----:B------:R-:W-:-:S13]  /*1c00*/  ISETP.NE.AND P0, PT, R7, 0x3, PT ;  /* 0x000000030700780c */ /* 0x000fda0003f05270 */
[----:B------:R-:W-:Y:S05]  /*1c10*/  @!P0 BRA `(.L_x_21) ;  /* 0x0000000400908947 */ /* 0x000fea0003800000 */
[----:B------:R-:W-:-:S05]  /*1c20*/  IMAD.SHL.U32 R6, R21, 0x4, RZ ;  /* 0x0000000415067824 */ /* 0x000fca00078e00ff */
[----:B------:R-:W-:-:S05]  /*1c30*/  LOP3.LUT R6, R6, 0x3fc, RZ, 0xe2, !PT ;  /* 0x000003fc06067812 */ /* 0x000fca00078ee2ff */
[----:B------:R-:W-:-:S06]  /*1c40*/  IMAD.IADD R7, R11, 0x1, R6 ;  /* 0x000000010b077824 */ /* 0x000fcc00078e0206 */
[----:B------:R-:W0:Y:S02]  /*1c50*/  LDS.U8 R7, [R7] ;  /* 0x0000000007077984 */ /* 0x000e240000000000 */
[----:B0-----:R-:W-:-:S13]  /*1c60*/  ISETP.NE.AND P0, PT, R7, RZ, PT ;  /* 0x000000ff0700720c */ /* 0x001fda0003f05270 */
[----:B------:R-:W-:Y:S05]  /*1c70*/  @!P0 BRA `(.L_x_20) ;  /* 0x0000000400708947 */ /* 0x000fea0003800000 */
[----:B------:R-:W-:Y:S01]  /*1c80*/  LOP3.LUT R21, R21, 0xff, RZ, 0xc0, !PT ;  /* 0x000000ff15157812 */ /* 0x000fe200078ec0ff */
[----:B------:R-:W-:Y:S01]  /*1c90*/  IMAD.MOV.U32 R28, RZ, RZ, 0xf ;  /* 0x0000000fff1c7424 */ /* 0x000fe200078e00ff */
[----:B------:R-:W-:Y:S01]  /*1ca0*/  ISETP.GT.AND P0, PT, R9, 0x1, PT ;  /* 0x000000010900780c */ /* 0x000fe20003f04270 */
[----:B------:R-:W-:Y:S02]  /*1cb0*/  BSSY.RECONVERGENT B0, `(.L_x_22) ;  /* 0x000001d000007945 */ /* 0x000fe40003800200 */
[----:B--2---:R-:W-:-:S04]  /*1cc0*/  IMAD.IADD R21, R21, 0x1, R8 ;  /* 0x0000000115157824 */ /* 0x004fc800078e0208 */
[C---:B------:R-:W-:Y:S01]  /*1cd0*/  IMAD.SHL.U32 R7, R21.reuse, 0x4, RZ ;  /* 0x0000000415077824 */ /* 0x040fe200078e00ff */
[----:B------:R-:W-:-:S04]  /*1ce0*/  LOP3.LUT R29, R21, 0x3, RZ, 0xc0, !PT ;  /* 0x00000003151d7812 */ /* 0x000fc800078ec0ff */
[CC--:B------:R-:W-:Y:S02]  /*1cf0*/  SHF.L.U32 R25, R28.reuse, R7.reuse, RZ ;  /* 0x000000071c197219 */ /* 0x0c0fe400000006ff */
[----:B------:R-:W-:Y:S02]  /*1d00*/  SHF.L.U64.HI R28, R28, R7, RZ ;  /* 0x000000071c1c7219 */ /* 0x000fe400000102ff */
[----:B------:R-:W-:Y:S02]  /*1d10*/  LOP3.LUT R26, R25, R4, RZ, 0xc0, !PT ;  /* 0x00000004191a7212 */ /* 0x000fe400078ec0ff */
[----:B------:R-:W-:Y:S02]  /*1d20*/  LOP3.LUT R25, R28, R5, RZ, 0xc0, !PT ;  /* 0x000000051c197212 */ /* 0x000fe400078ec0ff */
[----:B------:R-:W-:Y:S02]  /*1d30*/  SHF.R.S32.HI R28, RZ, 0x2, R21 ;  /* 0x00000002ff1c7819 */ /* 0x000fe40000011415 */
[----:B------:R-:W-:Y:S01]  /*1d40*/  SHF.R.U64 R7, R26, R7, R25 ;  /* 0x000000071a077219 */ /* 0x000fe20000001219 */
[----:B------:R-:W-:-:S03]  /*1d50*/  IMAD.MOV.U32 R25, RZ, RZ, 0x1 ;  /* 0x00000001ff197424 */ /* 0x000fc600078e00ff */
[----:B------:R-:W-:Y:S02]  /*1d60*/  LOP3.LUT R26, R7, 0x3, RZ, 0xc0, !PT ;  /* 0x00000003071a7812 */ /* 0x000fe400078ec0ff */
[----:B------:R-:W-:Y:S01]  /*1d70*/  SHF.R.S32.HI R27, RZ, 0x2, R7 ;  /* 0x00000002ff1b7819 */ /* 0x000fe20000011407 */
[----:B------:R-:W-:Y:S06]  /*1d80*/  @P0 BRA `(.L_x_23) ;  /* 0x0000000000200947 */ /* 0x000fec0003800000 */
[----:B------:R-:W-:-:S13]  /*1d90*/  ISETP.NE.AND P2, PT, R9, RZ, PT ;  /* 0x000000ff0900720c */ /* 0x000fda0003f45270 */
[----:B------:R-:W-:Y:S02]  /*1da0*/  @P2 ISETP.GT.U32.AND P0, PT, R29, R26, PT ;  /* 0x0000001a1d00220c */ /* 0x000fe40003f04070 */
[----:B------:R-:W-:Y:S02]  /*1db0*/  @!P2 ISETP.GT.AND P1, PT, R27, R28, PT ;  /* 0x0000001c1b00a20c */ /* 0x000fe40003f24270 */
[C---:B------:R-:W-:Y:S02]  /*1dc0*/  @P2 SEL R26, R25.reuse, 0xffff, !P0 ;  /* 0x0000ffff191a2807 */ /* 0x040fe40004000000 */
[----:B------:R-:W-:Y:S02]  /*1dd0*/  @!P2 SEL R27, R25, 0xffff, !P1 ;  /* 0x0000ffff191ba807 */ /* 0x000fe40004800000 */
[----:B------:R-:W-:-:S04]  /*1de0*/  @P2 PRMT R25, R26, 0x7610, R25 ;  /* 0x000076101a192816 */ /* 0x000fc80000000019 */
[----:B------:R-:W-:Y:S01]  /*1df0*/  @!P2 PRMT R25, R27, 0x7610, R25 ;  /* 0x000076101b19a816 */ /* 0x000fe20000000019 */
[----:B------:R-:W-:Y:S06]  /*1e00*/  BRA `(.L_x_24) ;  /* 0x00000000001c7947 */ /* 0x000fec0003800000 */
.L_x_23:
[----:B------:R-:W-:-:S13]  /*1e10*/  ISETP.NE.AND P1, PT, R9, 0x3, PT ;  /* 0x000000030900780c */ /* 0x000fda0003f25270 */
[----:B------:R-:W-:Y:S02]  /*1e20*/  @P1 ISETP.GT.U32.AND P0, PT, R26, R29, PT ;  /* 0x0000001d1a00120c */ /* 0x000fe40003f04070 */
[----:B------:R-:W-:Y:S02]  /*1e30*/  @!P1 ISETP.GE.AND P2, PT, R27, R28, PT ;  /* 0x0000001c1b00920c */ /* 0x000fe40003f46270 */
[C---:B------:R-:W-:Y:S02]  /*1e40*/  @P1 SEL R26, R25.reuse, 0xffff, !P0 ;  /* 0x0000ffff191a1807 */ /* 0x040fe40004000000 */
[----:B------:R-:W-:Y:S02]  /*1e50*/  @!P1 SEL R27, R25, 0xffff, P2 ;  /* 0x0000ffff191b9807 */ /* 0x000fe40001000000 */
[----:B------:R-:W-:-:S04]  /*1e60*/  @P1 PRMT R25, R26, 0x7610, R25 ;  /* 0x000076101a191816 */ /* 0x000fc80000000019 */
[----:B------:R-:W-:-:S07]  /*1e70*/  @!P1 PRMT R25, R27, 0x7610, R25 ;  /* 0x000076101b199816 */ /* 0x000fce0000000019 */
.L_x_24:
[----:B------:R-:W-:Y:S05]  /*1e80*/  BSYNC.RECONVERGENT B0 ;  /* 0x0000000000007941 */ /* 0x000fea0003800200 */
.L_x_22:
[----:B------:R-:W-:Y:S01]  /*1e90*/  IMAD.IADD R24, R24, 0x1, R25 ;  /* 0x0000000118187824 */ /* 0x000fe200078e0219 */
[----:B------:R-:W-:Y:S01]  /*1ea0*/  SHF.R.S32.HI R25, RZ, 0x1f, R7 ;  /* 0x0000001fff197819 */ /* 0x000fe20000011407 */
[----:B------:R-:W-:Y:S02]  /*1eb0*/  IMAD.MOV.U32 R27, RZ, RZ, 0xf ;  /* 0x0000000fff1b7424 */ /* 0x000fe400078e00ff */
[----:B------:R-:W-:Y:S01]  /*1ec0*/  VIADD R23, R23, 0x1 ;  /* 0x0000000117177836 */ /* 0x000fe20000000000 */
[-C--:B------:R-:W-:Y:S02]  /*1ed0*/  SHF.L.U64.HI R25, R7, R6.reuse, R25 ;  /* 0x0000000607197219 */ /* 0x080fe40000010219 */
[CC--:B------:R-:W-:Y:S02]  /*1ee0*/  SHF.L.U64.HI R26, R27.reuse, R6.reuse, RZ ;  /* 0x000000061b1a7219 */ /* 0x0c0fe400000102ff */
[-C--:B------:R-:W-:Y:S02]  /*1ef0*/  SHF.L.U32 R27, R27, R6.reuse, RZ ;  /* 0x000000061b1b7219 */ /* 0x080fe400000006ff */
[----:B------:R-:W-:-:S02]  /*1f00*/  SHF.L.U32 R7, R7, R6, RZ ;  /* 0x0000000607077219 */ /* 0x000fc400000006ff */
[----:B------:R-:W-:Y:S02]  /*1f10*/  LOP3.LUT R6, R24, 0xffff, RZ, 0xc0, !PT ;  /* 0x0000ffff18067812 */ /* 0x000fe400078ec0ff */
[----:B-1----:R-:W-:Y:S02]  /*1f20*/  LOP3.LUT R4, R7, R4, R27, 0xf4, !PT ;  /* 0x0000000407047212 */ /* 0x002fe400078ef41b */
[----:B------:R-:W-:Y:S02]  /*1f30*/  LOP3.LUT R7, R23, 0xffff, RZ, 0xc0, !PT ;  /* 0x0000ffff17077812 */ /* 0x000fe400078ec0ff */
[----:B------:R-:W-:Y:S02]  /*1f40*/  LOP3.LUT R5, R25, R5, R26, 0xf4, !PT ;  /* 0x0000000519057212 */ /* 0x000fe400078ef41a */
[----:B------:R-:W-:Y:S02]  /*1f50*/  LOP3.LUT R27, R7, 0xff, RZ, 0xc0, !PT ;  /* 0x000000ff071b7812 */ /* 0x000fe400078ec0ff */
[----:B------:R-:W-:-:S02]  /*1f60*/  LOP3.LUT R26, R6, 0xff, RZ, 0xc0, !PT ;  /* 0x000000ff061a7812 */ /* 0x000fc400078ec0ff */
[----:B------:R-:W-:-:S03]  /*1f70*/  PRMT R25, R9, 0x7610, R25 ;  /* 0x0000761009197816 */ /* 0x000fc60000000019 */
[----:B------:R-:W-:-:S05]  /*1f80*/  IMAD.IADD R26, R27, 0x1, R26 ;  /* 0x000000011b1a7824 */ /* 0x000fca00078e021a */
[----:B------:R-:W-:-:S13]  /*1f90*/  ISETP.GT.AND P0, PT, R26, UR9, PT ;  /* 0x000000091a007c0c */ /* 0x000fda000bf04270 */
[----:B------:R-:W-:Y:S05]  /*1fa0*/  @P0 BRA `(.L_x_20) ;  /* 0x0000000000a40947 */ /* 0x000fea0003800000 */
[----:B------:R-:W-:-:S13]  /*1fb0*/  LOP3.LUT P0, RZ, R24, 0xff, RZ, 0xc0, !PT ;  /* 0x000000ff18ff7812 */ /* 0x000fda000780c0ff */
[----:B------:R-:W-:Y:S05]  /*1fc0*/  @P0 BRA `(.L_x_25) ;  /* 0x0000000000300947 */ /* 0x000fea0003800000 */
[----:B------:R-:W-:Y:S01]  /*1fd0*/  IMAD.MOV.U32 R6, RZ, RZ, R16 ;  /* 0x000000ffff067224 */ /* 0x000fe200078e0010 */
[----:B------:R-:W-:Y:S01]  /*1fe0*/  STG.E desc[UR6][R2.64+0x4], R27 ;  /* 0x0000041b02007986 */ /* 0x000fe2000c101906 */
[----:B------:R-:W-:Y:S02]  /*1ff0*/  IMAD.MOV.U32 R7, RZ, RZ, R15 ;  /* 0x000000ffff077224 */ /* 0x000fe400078e000f */
[----:B------:R-:W-:-:S03]  /*2000*/  IMAD.MOV.U32 R26, RZ, RZ, 0x1 ;  /* 0x00000001ff1a7424 */ /* 0x000fc600078e00ff */
[----:B------:R0:W-:Y:S04]  /*2010*/  STG.E.64 desc[UR6][R2.64+0x8], R6 ;  /* 0x0000080602007986 */ /* 0x0001e8000c101b06 */
[----:B------:R4:W-:Y:S01]  /*2020*/  STG.E.U8 desc[UR6][R2.64], R26 ;  /* 0x0000001a02007986 */ /* 0x0009e2000c101106 */
[----:B0-----:R-:W-:Y:S02]  /*2030*/  IMAD.MOV.U32 R6, RZ, RZ, R14 ;  /* 0x000000ffff067224 */ /* 0x001fe400078e000e */
[----:B------:R-:W-:-:S05]  /*2040*/  IMAD.MOV.U32 R7, RZ, RZ, R13 ;  /* 0x000000ffff077224 */ /* 0x000fca00078e000d */
[----:B------:R4:W-:Y:S01]  /*2050*/  REDG.E.ADD.64.STRONG.GPU desc[UR6][R2.64+0x10], R6 ;  /* 0x000010060200798e */ /* 0x0009e2000c12e506 */
[----:B------:R-:W-:Y:S02]  /*2060*/  PRMT R24, RZ, 0x7610, R24 ;  /* 0x00007610ff187816 */ /* 0x000fe40000000018 */
[----:B------:R-:W-:Y:S01]  /*2070*/  PRMT R25, R9, 0x7610, R25 ;  /* 0x0000761009197816 */ /* 0x000fe20000000019 */
[----:B------:R-:W-:Y:S06]  /*2080*/  BRA `(.L_x_20) ;  /* 0x00000000006c7947 */ /* 0x000fec0003800000 */
.L_x_25:
[----:B------:R-:W0:Y:S01]  /*2090*/  S2R R12, SR_LANEID ;  /* 0x00000000000c7919 */ /* 0x000e220000000000 */
[----:B------:R-:W1:Y:S01]  /*20a0*/  S2UR UR5, SR_CgaCtaId ;  /* 0x00000000000579c3 */ /* 0x000e620000008800 */
[----:B------:R-:W-:Y:S01]  /*20b0*/  VOTEU.ANY UR8, UPT, PT ;  /* 0x0000000000087886 */ /* 0x000fe200038e0100 */
[----:B------:R-:W-:Y:S01]  /*20c0*/  UMOV UR4, 0x400 ;  /* 0x0000040000047882 */ /* 0x000fe20000000000 */
[----:B------:R-:W0:Y:S01]  /*20d0*/  FLO.U32 R25, UR8 ;  /* 0x0000000800197d00 */ /* 0x000e2200080e0000 */
[----:B------:R-:W-:Y:S01]  /*20e0*/  UIADD3 UR4, UPT, UPT, UR4, 0x40, URZ ;  /* 0x0000004004047890 */ /* 0x000fe2000fffe0ff */
[----:B------:R-:W2:Y:S01]  /*20f0*/  S2R R27, SR_LTMASK ;  /* 0x00000000001b7919 */ /* 0x000ea20000003900 */
[----:B------:R-:W-:-:S05]  /*2100*/  PRMT R6, R9, 0x3340, R6 ;  /* 0x0000334009067816 */ /* 0x000fca0000000006 */
[----:B------:R-:W3:Y:S01]  /*2110*/  POPC R29, UR8 ;  /* 0x00000008001d7d09 */ /* 0x000ee20008000000 */
[----:B-1----:R-:W-:Y:S01]  /*2120*/  ULEA UR4, UR5, UR4, 0x18 ;  /* 0x0000000405047291 */ /* 0x002fe2000f8ec0ff */
[----:B0-----:R-:W-:Y:S02]  /*2130*/  ISETP.EQ.U32.AND P0, PT, R25, R12, PT ;  /* 0x0000000c1900720c */ /* 0x001fe40003f02070 */
[----:B------:R-:W-:-:S04]  /*2140*/  LOP3.LUT R12, R21, 0xffff, RZ, 0xc0, !PT ;  /* 0x0000ffff150c7812 */ /* 0x000fc800078ec0ff */
[----:B------:R-:W-:Y:S01]  /*2150*/  PRMT R7, R12, 0x3340, R7 ;  /* 0x000033400c077816 */ /* 0x000fe20000000007 */
[----:B------:R-:W-:Y:S01]  /*2160*/  IMAD.U32 R12, RZ, RZ, UR4 ;  /* 0x00000004ff0c7e24 */ /* 0x000fe2000f8e00ff */
[----:B--2---:R-:W-:Y:S02]  /*2170*/  LOP3.LUT R28, R27, UR8, RZ, 0xc0, !PT ;  /* 0x000000081b1c7c12 */ /* 0x004fe4000f8ec0ff */
[----:B------:R-:W-:Y:S02]  /*2180*/  PRMT R6, R7, 0x5410, R6 ;  /* 0x0000541007067816 */ /* 0x000fe40000000006 */
[----:B------:R-:W0:Y:S01]  /*2190*/  POPC R27, R28 ;  /* 0x0000001c001b7309 */ /* 0x000e220000000000 */
[----:B---3--:R-:W1:Y:S01]  /*21a0*/  @P0 ATOMS.ADD R26, [R12], R29 ;  /* 0x0000001d0c1a038c */ /* 0x008e620000000000 */
[----:B------:R-:W-:-:S03]  /*21b0*/  PRMT R7, R19, 0x3340, R22 ;  /* 0x0000334013077816 */ /* 0x000fc60000000016 */
[----:B-1----:R1:W0:Y:S02]  /*21c0*/  SHFL.IDX PT, R26, R26, R25, 0x1f ;  /* 0x00001f191a1a7589 */ /* 0x00222400000e0000 */
[----:B-1----:R-:W-:Y:S01]  /*21d0*/  PRMT R25, R9, 0x7610, R25 ;  /* 0x0000761009197816 */ /* 0x002fe20000000019 */
[----:B0-----:R-:W-:Y:S01]  /*21e0*/  IMAD.IADD R27, R26, 0x1, R27 ;  /* 0x000000011a1b7824 */ /* 0x001fe200078e021b */
[----:B------:R-:W-:-:S03]  /*21f0*/  PRMT R26, R17, 0x3340, R20 ;  /* 0x00003340111a7816 */ /* 0x000fc60000000014 */
[----:B------:R-:W-:Y:S01]  /*2200*/  IMAD R27, R27, 0x10, R12 ;  /* 0x000000101b1b7824 */ /* 0x000fe200078e020c */
[----:B------:R-:W-:-:S04]  /*2210*/  PRMT R7, R26, 0x5410, R7 ;  /* 0x000054101a077816 */ /* 0x000fc80000000007 */
[----:B------:R3:W-:Y:S04]  /*2220*/  STS.64 [R27+0x8], R4 ;  /* 0x000008041b007388 */ /* 0x0007e80000000a00 */
[----:B------:R3:W-:Y:S02]  /*2230*/  STS.64 [R27+0x10], R6 ;  /* 0x000010061b007388 */ /* 0x0007e40000000a00 */
.L_x_20:
[----:B------:R-:W-:Y:S05]  /*2240*/  WARPSYNC.ALL ;  /* 0x0000000000007948 */ /* 0x000fea0003800000 */
[----:B------:R-:W-:Y:S06]  /*2250*/  BAR.SYNC.DEFER_BLOCKING 0x0 ;  /* 0x0000000000007b1d */ /* 0x000fec0000010000 */
.L_x_21:
[----:B---34-:R-:W3:Y:S01]  /*2260*/  LDS R6, [R18+0x40] ;  /* 0x0000400012067984 */ /* 0x018ee20000000800 */
[----:B------:R-:W-:Y:S05]  /*2270*/  WARPSYNC.ALL ;  /* 0x0000000000007948 */ /* 0x000fea0003800000 */
[----:B------:R-:W-:Y:S01]  /*2280*/  BAR.SYNC.DEFER_BLOCKING 0x0 ;  /* 0x0000000000007b1d */ /* 0x000fe20000010000 */
[----:B---3--:R-:W-:-:S13]  /*2290*/  ISETP.NE.AND P0, PT, R6, RZ, PT ;  /* 0x000000ff0600720c */ /* 0x008fda0003f05270 */
[----:B------:R-:W-:Y:S05]  /*22a0*/  @P0 BRA `(.L_x_26) ;  /* 0xfffffff400c40947 */ /* 0x000fea000383ffff */
.L_x_17:
[----:B------:R-:W-:Y:S02]  /*22b0*/  IMAD.MOV.U32 R17, RZ, RZ, R15 ;  /* 0x000000ffff117224 */ /* 0x000fe400078e000f */
[----:B------:R-:W-:-:S03]  /*22c0*/  IMAD.MOV.U32 R15, RZ, RZ, R13 ;  /* 0x000000ffff0f7224 */ /* 0x000fc600078e000d */
[----:B------:R-:W-:Y:S04]  /*22d0*/  STG.E.64 desc[UR6][R2.64+0x8], R16 ;  /* 0x0000081002007986 */ /* 0x000fe8000c101b06 */
[----:B------:R-:W-:Y:S01]  /*22e0*/  REDG.E.ADD.64.STRONG.GPU desc[UR6][R2.64+0x10], R14 ;  /* 0x0000100e0200798e */ /* 0x000fe2000c12e506 */
[----:B------:R-:W-:Y:S05]  /*22f0*/  EXIT ;  /* 0x000000000000794d */ /* 0x000fea0003800000 */
.L_x_27:
[----:B------:R-:W-:-:S00]  /*2300*/  BRA `(.L_x_27) ;  /* 0xfffffffc00fc7947 */ /* 0x000fc0000383ffff */
[----:B------:R-:W-:-:S00]  /*2310*/  NOP ;  /* 0x0000000000007918 */ /* 0x000fc00000000000 */
        /* <DEDUP_REMOVED lines=14> */
.L_x_28:


//--------------------- .nv.shared._Z11idas_kernelP9input_tagP15search_stat_tagiPaPb --------------------------
	.section	.nv.shared._Z11idas_kernelP9input_tagP15search_stat_tagiPaPb,"aw",@nobits
	.sectionflags	@""
	.align	8
.nv.shared._Z11idas_kernelP9input_tagP15search_stat_tagiPaPb:
	.zero		4168


//--------------------- .nv.shared.reserved.0     --------------------------
	.section	.nv.shared.reserved.0,"aw",@nobits
	.weak		__nv_reservedSMEM_offset_0_alias
	.size		__nv_reservedSMEM_offset_0_alias, 0, 64
	.other		__nv_reservedSMEM_offset_0_alias,@"STO_CUDA_RESERVED_SHARED STV_DEFAULT"
__nv_reservedSMEM_offset_0_alias:
	.zero		0
	.zero		64


//--------------------- .nv.constant0._Z11idas_kernelP9input_tagP15search_stat_tagiPaPb --------------------------
	.section	.nv.constant0._Z11idas_kernelP9input_tagP15search_stat_tagiPaPb,"a",@progbits
	.sectionflags	@""
	.align	4
.nv.constant0._Z11idas_kernelP9input_tagP15search_stat_tagiPaPb:
	.zero		936


//--------------------- SYMBOLS --------------------------

	.type		.nv.reservedSmem.offset0,@object
	.size		.nv.reservedSmem.offset0,0x4
	.type		.nv.reservedSmem.cap,@object
	.size		.nv.reservedSmem.cap,0x4
